//
// Generated by NVIDIA NVVM Compiler
//
// Compiler Build ID: CL-36424714
// Cuda compilation tools, release 13.0, V13.0.88
// Based on NVVM 20.0.0
//

.version 9.0
.target sm_100
.address_size 64

	// .globl	_Z9matrixAddPfS_S_i

.visible .entry _Z9matrixAddPfS_S_i(
	.param .u64 .ptr .align 1 _Z9matrixAddPfS_S_i_param_0,
	.param .u64 .ptr .align 1 _Z9matrixAddPfS_S_i_param_1,
	.param .u64 .ptr .align 1 _Z9matrixAddPfS_S_i_param_2,
	.param .u32 _Z9matrixAddPfS_S_i_param_3
)
{
	.reg .pred 	%p<2>;
	.reg .b32 	%r<14>;
	.reg .b32 	%f<4>;
	.reg .b64 	%rd<11>;

	ld.param.u64 	%rd1, [_Z9matrixAddPfS_S_i_param_0];
	ld.param.u64 	%rd2, [_Z9matrixAddPfS_S_i_param_1];
	ld.param.u64 	%rd3, [_Z9matrixAddPfS_S_i_param_2];
	ld.param.u32 	%r4, [_Z9matrixAddPfS_S_i_param_3];
	mov.u32 	%r5, %ctaid.x;
	mov.u32 	%r6, %ntid.x;
	mov.u32 	%r7, %tid.x;
	mad.lo.s32 	%r1, %r5, %r6, %r7;
	mov.u32 	%r8, %ctaid.y;
	mov.u32 	%r9, %ntid.y;
	mov.u32 	%r10, %tid.y;
	mad.lo.s32 	%r11, %r8, %r9, %r10;
	max.s32 	%r12, %r1, %r11;
	setp.ge.s32 	%p1, %r12, %r4;
	@%p1 bra 	$L__BB0_2;
	cvta.to.global.u64 	%rd4, %rd1;
	cvta.to.global.u64 	%rd5, %rd2;
	cvta.to.global.u64 	%rd6, %rd3;
	mad.lo.s32 	%r13, %r4, %r11, %r1;
	mul.wide.s32 	%rd7, %r13, 4;
	add.s64 	%rd8, %rd4, %rd7;
	ld.global.f32 	%f1, [%rd8];
	add.s64 	%rd9, %rd5, %rd7;
	ld.global.f32 	%f2, [%rd9];
	add.f32 	%f3, %f1, %f2;
	add.s64 	%rd10, %rd6, %rd7;
	st.global.f32 	[%rd10], %f3;
$L__BB0_2:
	bar.sync 	0;
	ret;

}
	// .globl	_Z12matrixAddRowPfS_S_i
.visible .entry _Z12matrixAddRowPfS_S_i(
	.param .u64 .ptr .align 1 _Z12matrixAddRowPfS_S_i_param_0,
	.param .u64 .ptr .align 1 _Z12matrixAddRowPfS_S_i_param_1,
	.param .u64 .ptr .align 1 _Z12matrixAddRowPfS_S_i_param_2,
	.param .u32 _Z12matrixAddRowPfS_S_i_param_3
)
{
	.reg .pred 	%p<12>;
	.reg .b32 	%r<38>;
	.reg .b32 	%f<88>;
	.reg .b64 	%rd<101>;

	ld.param.u64 	%rd4, [_Z12matrixAddRowPfS_S_i_param_0];
	ld.param.u64 	%rd5, [_Z12matrixAddRowPfS_S_i_param_1];
	ld.param.u64 	%rd6, [_Z12matrixAddRowPfS_S_i_param_2];
	ld.param.u32 	%r23, [_Z12matrixAddRowPfS_S_i_param_3];
	cvta.to.global.u64 	%rd1, %rd6;
	cvta.to.global.u64 	%rd2, %rd5;
	cvta.to.global.u64 	%rd3, %rd4;
	mov.u32 	%r24, %ctaid.x;
	mov.u32 	%r25, %ntid.x;
	mov.u32 	%r26, %tid.x;
	mad.lo.s32 	%r1, %r24, %r25, %r26;
	setp.ge.s32 	%p1, %r1, %r23;
	setp.lt.s32 	%p2, %r23, 1;
	or.pred  	%p3, %p1, %p2;
	@%p3 bra 	$L__BB1_13;
	add.s32 	%r28, %r23, -1;
	and.b32  	%r2, %r23, 15;
	setp.lt.u32 	%p4, %r28, 15;
	mov.b32 	%r34, 0;
	@%p4 bra 	$L__BB1_4;
	and.b32  	%r34, %r23, 2147483632;
	neg.s32 	%r32, %r34;
	shl.b32 	%r5, %r23, 4;
	mul.wide.u32 	%rd11, %r23, 4;
	mov.u32 	%r31, %r1;
$L__BB1_3:
	.pragma "nounroll";
	mul.wide.s32 	%rd7, %r31, 4;
	add.s64 	%rd8, %rd3, %rd7;
	ld.global.f32 	%f1, [%rd8];
	add.s64 	%rd9, %rd2, %rd7;
	ld.global.f32 	%f2, [%rd9];
	add.f32 	%f3, %f1, %f2;
	add.s64 	%rd10, %rd1, %rd7;
	st.global.f32 	[%rd10], %f3;
	add.s64 	%rd12, %rd8, %rd11;
	ld.global.f32 	%f4, [%rd12];
	add.s64 	%rd13, %rd9, %rd11;
	ld.global.f32 	%f5, [%rd13];
	add.f32 	%f6, %f4, %f5;
	add.s64 	%rd14, %rd10, %rd11;
	st.global.f32 	[%rd14], %f6;
	add.s64 	%rd15, %rd12, %rd11;
	ld.global.f32 	%f7, [%rd15];
	add.s64 	%rd16, %rd13, %rd11;
	ld.global.f32 	%f8, [%rd16];
	add.f32 	%f9, %f7, %f8;
	add.s64 	%rd17, %rd14, %rd11;
	st.global.f32 	[%rd17], %f9;
	add.s64 	%rd18, %rd15, %rd11;
	ld.global.f32 	%f10, [%rd18];
	add.s64 	%rd19, %rd16, %rd11;
	ld.global.f32 	%f11, [%rd19];
	add.f32 	%f12, %f10, %f11;
	add.s64 	%rd20, %rd17, %rd11;
	st.global.f32 	[%rd20], %f12;
	add.s64 	%rd21, %rd18, %rd11;
	ld.global.f32 	%f13, [%rd21];
	add.s64 	%rd22, %rd19, %rd11;
	ld.global.f32 	%f14, [%rd22];
	add.f32 	%f15, %f13, %f14;
	add.s64 	%rd23, %rd20, %rd11;
	st.global.f32 	[%rd23], %f15;
	add.s64 	%rd24, %rd21, %rd11;
	ld.global.f32 	%f16, [%rd24];
	add.s64 	%rd25, %rd22, %rd11;
	ld.global.f32 	%f17, [%rd25];
	add.f32 	%f18, %f16, %f17;
	add.s64 	%rd26, %rd23, %rd11;
	st.global.f32 	[%rd26], %f18;
	add.s64 	%rd27, %rd24, %rd11;
	ld.global.f32 	%f19, [%rd27];
	add.s64 	%rd28, %rd25, %rd11;
	ld.global.f32 	%f20, [%rd28];
	add.f32 	%f21, %f19, %f20;
	add.s64 	%rd29, %rd26, %rd11;
	st.global.f32 	[%rd29], %f21;
	add.s64 	%rd30, %rd27, %rd11;
	ld.global.f32 	%f22, [%rd30];
	add.s64 	%rd31, %rd28, %rd11;
	ld.global.f32 	%f23, [%rd31];
	add.f32 	%f24, %f22, %f23;
	add.s64 	%rd32, %rd29, %rd11;
	st.global.f32 	[%rd32], %f24;
	add.s64 	%rd33, %rd30, %rd11;
	ld.global.f32 	%f25, [%rd33];
	add.s64 	%rd34, %rd31, %rd11;
	ld.global.f32 	%f26, [%rd34];
	add.f32 	%f27, %f25, %f26;
	add.s64 	%rd35, %rd32, %rd11;
	st.global.f32 	[%rd35], %f27;
	add.s64 	%rd36, %rd33, %rd11;
	ld.global.f32 	%f28, [%rd36];
	add.s64 	%rd37, %rd34, %rd11;
	ld.global.f32 	%f29, [%rd37];
	add.f32 	%f30, %f28, %f29;
	add.s64 	%rd38, %rd35, %rd11;
	st.global.f32 	[%rd38], %f30;
	add.s64 	%rd39, %rd36, %rd11;
	ld.global.f32 	%f31, [%rd39];
	add.s64 	%rd40, %rd37, %rd11;
	ld.global.f32 	%f32, [%rd40];
	add.f32 	%f33, %f31, %f32;
	add.s64 	%rd41, %rd38, %rd11;
	st.global.f32 	[%rd41], %f33;
	add.s64 	%rd42, %rd39, %rd11;
	ld.global.f32 	%f34, [%rd42];
	add.s64 	%rd43, %rd40, %rd11;
	ld.global.f32 	%f35, [%rd43];
	add.f32 	%f36, %f34, %f35;
	add.s64 	%rd44, %rd41, %rd11;
	st.global.f32 	[%rd44], %f36;
	add.s64 	%rd45, %rd42, %rd11;
	ld.global.f32 	%f37, [%rd45];
	add.s64 	%rd46, %rd43, %rd11;
	ld.global.f32 	%f38, [%rd46];
	add.f32 	%f39, %f37, %f38;
	add.s64 	%rd47, %rd44, %rd11;
	st.global.f32 	[%rd47], %f39;
	add.s64 	%rd48, %rd45, %rd11;
	ld.global.f32 	%f40, [%rd48];
	add.s64 	%rd49, %rd46, %rd11;
	ld.global.f32 	%f41, [%rd49];
	add.f32 	%f42, %f40, %f41;
	add.s64 	%rd50, %rd47, %rd11;
	st.global.f32 	[%rd50], %f42;
	add.s64 	%rd51, %rd48, %rd11;
	ld.global.f32 	%f43, [%rd51];
	add.s64 	%rd52, %rd49, %rd11;
	ld.global.f32 	%f44, [%rd52];
	add.f32 	%f45, %f43, %f44;
	add.s64 	%rd53, %rd50, %rd11;
	st.global.f32 	[%rd53], %f45;
	add.s64 	%rd54, %rd51, %rd11;
	ld.global.f32 	%f46, [%rd54];
	add.s64 	%rd55, %rd52, %rd11;
	ld.global.f32 	%f47, [%rd55];
	add.f32 	%f48, %f46, %f47;
	add.s64 	%rd56, %rd53, %rd11;
	st.global.f32 	[%rd56], %f48;
	add.s32 	%r32, %r32, 16;
	add.s32 	%r31, %r31, %r5;
	setp.ne.s32 	%p5, %r32, 0;
	@%p5 bra 	$L__BB1_3;
$L__BB1_4:
	setp.eq.s32 	%p6, %r2, 0;
	@%p6 bra 	$L__BB1_13;
	and.b32  	%r11, %r23, 7;
	setp.lt.u32 	%p7, %r2, 8;
	@%p7 bra 	$L__BB1_7;
	mad.lo.s32 	%r29, %r34, %r23, %r1;
	mul.wide.s32 	%rd57, %r29, 4;
	add.s64 	%rd58, %rd3, %rd57;
	ld.global.f32 	%f49, [%rd58];
	add.s64 	%rd59, %rd2, %rd57;
	ld.global.f32 	%f50, [%rd59];
	add.f32 	%f51, %f49, %f50;
	add.s64 	%rd60, %rd1, %rd57;
	st.global.f32 	[%rd60], %f51;
	mul.wide.u32 	%rd61, %r23, 4;
	add.s64 	%rd62, %rd58, %rd61;
	ld.global.f32 	%f52, [%rd62];
	add.s64 	%rd63, %rd59, %rd61;
	ld.global.f32 	%f53, [%rd63];
	add.f32 	%f54, %f52, %f53;
	add.s64 	%rd64, %rd60, %rd61;
	st.global.f32 	[%rd64], %f54;
	add.s64 	%rd65, %rd62, %rd61;
	ld.global.f32 	%f55, [%rd65];
	add.s64 	%rd66, %rd63, %rd61;
	ld.global.f32 	%f56, [%rd66];
	add.f32 	%f57, %f55, %f56;
	add.s64 	%rd67, %rd64, %rd61;
	st.global.f32 	[%rd67], %f57;
	add.s64 	%rd68, %rd65, %rd61;
	ld.global.f32 	%f58, [%rd68];
	add.s64 	%rd69, %rd66, %rd61;
	ld.global.f32 	%f59, [%rd69];
	add.f32 	%f60, %f58, %f59;
	add.s64 	%rd70, %rd67, %rd61;
	st.global.f32 	[%rd70], %f60;
	add.s64 	%rd71, %rd68, %rd61;
	ld.global.f32 	%f61, [%rd71];
	add.s64 	%rd72, %rd69, %rd61;
	ld.global.f32 	%f62, [%rd72];
	add.f32 	%f63, %f61, %f62;
	add.s64 	%rd73, %rd70, %rd61;
	st.global.f32 	[%rd73], %f63;
	add.s64 	%rd74, %rd71, %rd61;
	ld.global.f32 	%f64, [%rd74];
	add.s64 	%rd75, %rd72, %rd61;
	ld.global.f32 	%f65, [%rd75];
	add.f32 	%f66, %f64, %f65;
	add.s64 	%rd76, %rd73, %rd61;
	st.global.f32 	[%rd76], %f66;
	add.s64 	%rd77, %rd74, %rd61;
	ld.global.f32 	%f67, [%rd77];
	add.s64 	%rd78, %rd75, %rd61;
	ld.global.f32 	%f68, [%rd78];
	add.f32 	%f69, %f67, %f68;
	add.s64 	%rd79, %rd76, %rd61;
	st.global.f32 	[%rd79], %f69;
	add.s64 	%rd80, %rd77, %rd61;
	ld.global.f32 	%f70, [%rd80];
	add.s64 	%rd81, %rd78, %rd61;
	ld.global.f32 	%f71, [%rd81];
	add.f32 	%f72, %f70, %f71;
	add.s64 	%rd82, %rd79, %rd61;
	st.global.f32 	[%rd82], %f72;
	add.s32 	%r34, %r34, 8;
$L__BB1_7:
	setp.eq.s32 	%p8, %r11, 0;
	@%p8 bra 	$L__BB1_13;
	and.b32  	%r14, %r23, 3;
	setp.lt.u32 	%p9, %r11, 4;
	@%p9 bra 	$L__BB1_10;
	mad.lo.s32 	%r30, %r34, %r23, %r1;
	mul.wide.s32 	%rd83, %r30, 4;
	add.s64 	%rd84, %rd3, %rd83;
	ld.global.f32 	%f73, [%rd84];
	add.s64 	%rd85, %rd2, %rd83;
	ld.global.f32 	%f74, [%rd85];
	add.f32 	%f75, %f73, %f74;
	add.s64 	%rd86, %rd1, %rd83;
	st.global.f32 	[%rd86], %f75;
	mul.wide.u32 	%rd87, %r23, 4;
	add.s64 	%rd88, %rd84, %rd87;
	ld.global.f32 	%f76, [%rd88];
	add.s64 	%rd89, %rd85, %rd87;
	ld.global.f32 	%f77, [%rd89];
	add.f32 	%f78, %f76, %f77;
	add.s64 	%rd90, %rd86, %rd87;
	st.global.f32 	[%rd90], %f78;
	add.s64 	%rd91, %rd88, %rd87;
	ld.global.f32 	%f79, [%rd91];
	add.s64 	%rd92, %rd89, %rd87;
	ld.global.f32 	%f80, [%rd92];
	add.f32 	%f81, %f79, %f80;
	add.s64 	%rd93, %rd90, %rd87;
	st.global.f32 	[%rd93], %f81;
	add.s64 	%rd94, %rd91, %rd87;
	ld.global.f32 	%f82, [%rd94];
	add.s64 	%rd95, %rd92, %rd87;
	ld.global.f32 	%f83, [%rd95];
	add.f32 	%f84, %f82, %f83;
	add.s64 	%rd96, %rd93, %rd87;
	st.global.f32 	[%rd96], %f84;
	add.s32 	%r34, %r34, 4;
$L__BB1_10:
	setp.eq.s32 	%p10, %r14, 0;
	@%p10 bra 	$L__BB1_13;
	mad.lo.s32 	%r37, %r34, %r23, %r1;
	neg.s32 	%r36, %r14;
$L__BB1_12:
	.pragma "nounroll";
	mul.wide.s32 	%rd97, %r37, 4;
	add.s64 	%rd98, %rd1, %rd97;
	add.s64 	%rd99, %rd2, %rd97;
	add.s64 	%rd100, %rd3, %rd97;
	ld.global.f32 	%f85, [%rd100];
	ld.global.f32 	%f86, [%rd99];
	add.f32 	%f87, %f85, %f86;
	st.global.f32 	[%rd98], %f87;
	add.s32 	%r37, %r37, %r23;
	add.s32 	%r36, %r36, 1;
	setp.ne.s32 	%p11, %r36, 0;
	@%p11 bra 	$L__BB1_12;
$L__BB1_13:
	bar.sync 	0;
	ret;

}
	// .globl	_Z15matrixAddColumnPfS_S_i
.visible .entry _Z15matrixAddColumnPfS_S_i(
	.param .u64 .ptr .align 1 _Z15matrixAddColumnPfS_S_i_param_0,
	.param .u64 .ptr .align 1 _Z15matrixAddColumnPfS_S_i_param_1,
	.param .u64 .ptr .align 1 _Z15matrixAddColumnPfS_S_i_param_2,
	.param .u32 _Z15matrixAddColumnPfS_S_i_param_3
)
{
	.reg .pred 	%p<12>;
	.reg .b32 	%r<31>;
	.reg .b32 	%f<88>;
	.reg .b64 	%rd<56>;

	ld.param.u64 	%rd22, [_Z15matrixAddColumnPfS_S_i_param_0];
	ld.param.u64 	%rd23, [_Z15matrixAddColumnPfS_S_i_param_1];
	ld.param.u64 	%rd24, [_Z15matrixAddColumnPfS_S_i_param_2];
	ld.param.u32 	%r18, [_Z15matrixAddColumnPfS_S_i_param_3];
	cvta.to.global.u64 	%rd1, %rd24;
	cvta.to.global.u64 	%rd2, %rd23;
	cvta.to.global.u64 	%rd3, %rd22;
	mov.u32 	%r19, %ctaid.y;
	mov.u32 	%r20, %ntid.y;
	mov.u32 	%r21, %tid.y;
	mad.lo.s32 	%r1, %r19, %r20, %r21;
	setp.ge.s32 	%p1, %r1, %r18;
	setp.lt.s32 	%p2, %r18, 1;
	or.pred  	%p3, %p1, %p2;
	@%p3 bra 	$L__BB2_13;
	mul.lo.s32 	%r2, %r18, %r1;
	and.b32  	%r3, %r18, 15;
	setp.lt.u32 	%p4, %r18, 16;
	mov.b32 	%r28, 0;
	@%p4 bra 	$L__BB2_4;
	and.b32  	%r28, %r18, 2147483632;
	neg.s32 	%r26, %r28;
	mul.wide.u32 	%rd25, %r2, 4;
	add.s64 	%rd26, %rd25, 32;
	add.s64 	%rd52, %rd1, %rd26;
	add.s64 	%rd51, %rd2, %rd26;
	add.s64 	%rd50, %rd3, %rd26;
$L__BB2_3:
	.pragma "nounroll";
	ld.global.f32 	%f1, [%rd50+-32];
	ld.global.f32 	%f2, [%rd51+-32];
	add.f32 	%f3, %f1, %f2;
	st.global.f32 	[%rd52+-32], %f3;
	ld.global.f32 	%f4, [%rd50+-28];
	ld.global.f32 	%f5, [%rd51+-28];
	add.f32 	%f6, %f4, %f5;
	st.global.f32 	[%rd52+-28], %f6;
	ld.global.f32 	%f7, [%rd50+-24];
	ld.global.f32 	%f8, [%rd51+-24];
	add.f32 	%f9, %f7, %f8;
	st.global.f32 	[%rd52+-24], %f9;
	ld.global.f32 	%f10, [%rd50+-20];
	ld.global.f32 	%f11, [%rd51+-20];
	add.f32 	%f12, %f10, %f11;
	st.global.f32 	[%rd52+-20], %f12;
	ld.global.f32 	%f13, [%rd50+-16];
	ld.global.f32 	%f14, [%rd51+-16];
	add.f32 	%f15, %f13, %f14;
	st.global.f32 	[%rd52+-16], %f15;
	ld.global.f32 	%f16, [%rd50+-12];
	ld.global.f32 	%f17, [%rd51+-12];
	add.f32 	%f18, %f16, %f17;
	st.global.f32 	[%rd52+-12], %f18;
	ld.global.f32 	%f19, [%rd50+-8];
	ld.global.f32 	%f20, [%rd51+-8];
	add.f32 	%f21, %f19, %f20;
	st.global.f32 	[%rd52+-8], %f21;
	ld.global.f32 	%f22, [%rd50+-4];
	ld.global.f32 	%f23, [%rd51+-4];
	add.f32 	%f24, %f22, %f23;
	st.global.f32 	[%rd52+-4], %f24;
	ld.global.f32 	%f25, [%rd50];
	ld.global.f32 	%f26, [%rd51];
	add.f32 	%f27, %f25, %f26;
	st.global.f32 	[%rd52], %f27;
	ld.global.f32 	%f28, [%rd50+4];
	ld.global.f32 	%f29, [%rd51+4];
	add.f32 	%f30, %f28, %f29;
	st.global.f32 	[%rd52+4], %f30;
	ld.global.f32 	%f31, [%rd50+8];
	ld.global.f32 	%f32, [%rd51+8];
	add.f32 	%f33, %f31, %f32;
	st.global.f32 	[%rd52+8], %f33;
	ld.global.f32 	%f34, [%rd50+12];
	ld.global.f32 	%f35, [%rd51+12];
	add.f32 	%f36, %f34, %f35;
	st.global.f32 	[%rd52+12], %f36;
	ld.global.f32 	%f37, [%rd50+16];
	ld.global.f32 	%f38, [%rd51+16];
	add.f32 	%f39, %f37, %f38;
	st.global.f32 	[%rd52+16], %f39;
	ld.global.f32 	%f40, [%rd50+20];
	ld.global.f32 	%f41, [%rd51+20];
	add.f32 	%f42, %f40, %f41;
	st.global.f32 	[%rd52+20], %f42;
	ld.global.f32 	%f43, [%rd50+24];
	ld.global.f32 	%f44, [%rd51+24];
	add.f32 	%f45, %f43, %f44;
	st.global.f32 	[%rd52+24], %f45;
	ld.global.f32 	%f46, [%rd50+28];
	ld.global.f32 	%f47, [%rd51+28];
	add.f32 	%f48, %f46, %f47;
	st.global.f32 	[%rd52+28], %f48;
	add.s32 	%r26, %r26, 16;
	add.s64 	%rd52, %rd52, 64;
	add.s64 	%rd51, %rd51, 64;
	add.s64 	%rd50, %rd50, 64;
	setp.ne.s32 	%p5, %r26, 0;
	@%p5 bra 	$L__BB2_3;
$L__BB2_4:
	setp.eq.s32 	%p6, %r3, 0;
	@%p6 bra 	$L__BB2_13;
	and.b32  	%r9, %r18, 7;
	setp.lt.u32 	%p7, %r3, 8;
	@%p7 bra 	$L__BB2_7;
	add.s32 	%r23, %r28, %r2;
	mul.wide.u32 	%rd27, %r23, 4;
	add.s64 	%rd28, %rd3, %rd27;
	ld.global.f32 	%f49, [%rd28];
	add.s64 	%rd29, %rd2, %rd27;
	ld.global.f32 	%f50, [%rd29];
	add.f32 	%f51, %f49, %f50;
	add.s64 	%rd30, %rd1, %rd27;
	st.global.f32 	[%rd30], %f51;
	cvt.u64.u32 	%rd31, %r2;
	cvt.u64.u32 	%rd32, %r28;
	add.s64 	%rd33, %rd32, %rd31;
	shl.b64 	%rd34, %rd33, 2;
	add.s64 	%rd35, %rd3, %rd34;
	ld.global.f32 	%f52, [%rd35+4];
	add.s64 	%rd36, %rd2, %rd34;
	ld.global.f32 	%f53, [%rd36+4];
	add.f32 	%f54, %f52, %f53;
	add.s64 	%rd37, %rd1, %rd34;
	st.global.f32 	[%rd37+4], %f54;
	ld.global.f32 	%f55, [%rd35+8];
	ld.global.f32 	%f56, [%rd36+8];
	add.f32 	%f57, %f55, %f56;
	st.global.f32 	[%rd37+8], %f57;
	ld.global.f32 	%f58, [%rd35+12];
	ld.global.f32 	%f59, [%rd36+12];
	add.f32 	%f60, %f58, %f59;
	st.global.f32 	[%rd37+12], %f60;
	ld.global.f32 	%f61, [%rd35+16];
	ld.global.f32 	%f62, [%rd36+16];
	add.f32 	%f63, %f61, %f62;
	st.global.f32 	[%rd37+16], %f63;
	ld.global.f32 	%f64, [%rd35+20];
	ld.global.f32 	%f65, [%rd36+20];
	add.f32 	%f66, %f64, %f65;
	st.global.f32 	[%rd37+20], %f66;
	ld.global.f32 	%f67, [%rd35+24];
	ld.global.f32 	%f68, [%rd36+24];
	add.f32 	%f69, %f67, %f68;
	st.global.f32 	[%rd37+24], %f69;
	ld.global.f32 	%f70, [%rd35+28];
	ld.global.f32 	%f71, [%rd36+28];
	add.f32 	%f72, %f70, %f71;
	st.global.f32 	[%rd37+28], %f72;
	add.s32 	%r28, %r28, 8;
$L__BB2_7:
	setp.eq.s32 	%p8, %r9, 0;
	@%p8 bra 	$L__BB2_13;
	and.b32  	%r12, %r18, 3;
	setp.lt.u32 	%p9, %r9, 4;
	@%p9 bra 	$L__BB2_10;
	add.s32 	%r24, %r28, %r2;
	mul.wide.u32 	%rd38, %r24, 4;
	add.s64 	%rd39, %rd3, %rd38;
	ld.global.f32 	%f73, [%rd39];
	add.s64 	%rd40, %rd2, %rd38;
	ld.global.f32 	%f74, [%rd40];
	add.f32 	%f75, %f73, %f74;
	add.s64 	%rd41, %rd1, %rd38;
	st.global.f32 	[%rd41], %f75;
	cvt.u64.u32 	%rd42, %r2;
	cvt.u64.u32 	%rd43, %r28;
	add.s64 	%rd44, %rd43, %rd42;
	shl.b64 	%rd45, %rd44, 2;
	add.s64 	%rd46, %rd3, %rd45;
	ld.global.f32 	%f76, [%rd46+4];
	add.s64 	%rd47, %rd2, %rd45;
	ld.global.f32 	%f77, [%rd47+4];
	add.f32 	%f78, %f76, %f77;
	add.s64 	%rd48, %rd1, %rd45;
	st.global.f32 	[%rd48+4], %f78;
	ld.global.f32 	%f79, [%rd46+8];
	ld.global.f32 	%f80, [%rd47+8];
	add.f32 	%f81, %f79, %f80;
	st.global.f32 	[%rd48+8], %f81;
	ld.global.f32 	%f82, [%rd46+12];
	ld.global.f32 	%f83, [%rd47+12];
	add.f32 	%f84, %f82, %f83;
	st.global.f32 	[%rd48+12], %f84;
	add.s32 	%r28, %r28, 4;
$L__BB2_10:
	setp.eq.s32 	%p10, %r12, 0;
	@%p10 bra 	$L__BB2_13;
	add.s32 	%r25, %r28, %r2;
	mul.wide.u32 	%rd49, %r25, 4;
	add.s64 	%rd55, %rd1, %rd49;
	add.s64 	%rd54, %rd2, %rd49;
	add.s64 	%rd53, %rd3, %rd49;
	neg.s32 	%r30, %r12;
$L__BB2_12:
	.pragma "nounroll";
	ld.global.f32 	%f85, [%rd53];
	ld.global.f32 	%f86, [%rd54];
	add.f32 	%f87, %f85, %f86;
	st.global.f32 	[%rd55], %f87;
	add.s64 	%rd55, %rd55, 4;
	add.s64 	%rd54, %rd54, 4;
	add.s64 	%rd53, %rd53, 4;
	add.s32 	%r30, %r30, 1;
	setp.ne.s32 	%p11, %r30, 0;
	@%p11 bra 	$L__BB2_12;
$L__BB2_13:
	bar.sync 	0;
	ret;

}


// ===== COMPILED SASS (sm_100) =====

	.target	sm_100

	.elftype	@"ET_EXEC"


//--------------------- .note.nv.tkinfo           --------------------------
	.section	.note.nv.tkinfo,"",@"SHT_NOTE"
	.sectionflags	@"SHF_NOTE_NV_TKINFO"
	.tkinfo
        /*0018*/ 	.word	0x00000002
        /*0030*/ 	.string	""
        /*0030*/ 	.string	"ptxas"
        /*0030*/ 	.string	"Cuda compilation tools, release 13.0, V13.0.88"
        /*0030*/ 	.string	"Build cuda_13.0.r13.0/compiler.36424714_0"
        /*0030*/ 	.string	"-arch sm_100 -m 64 "



//--------------------- .note.nv.cuinfo           --------------------------
	.section	.note.nv.cuinfo,"",@"SHT_NOTE"
	.sectionflags	@"SHF_NOTE_NV_CUINFO"
        /*0018*/ 	.short	0x0002
        /*001a*/ 	.short	0x0064
        /*001c*/ 	.short	0x0082
	.zero		2


//--------------------- .nv.info                  --------------------------
	.section	.nv.info,"",@"SHT_CUDA_INFO"
	.align	4


	//----- nvinfo : EIATTR_REGCOUNT
	.align		4
        /*0000*/ 	.byte	0x04, 0x2f
        /*0002*/ 	.short	(.L_1 - .L_0)
	.align		4
.L_0:
        /*0004*/ 	.word	index@(_Z9matrixAddPfS_S_i)
        /*0008*/ 	.word	0x0000000c


	//----- nvinfo : EIATTR_FRAME_SIZE
	.align		4
.L_1:
        /*000c*/ 	.byte	0x04, 0x11
        /*000e*/ 	.short	(.L_3 - .L_2)
	.align		4
.L_2:
        /*0010*/ 	.word	index@(_Z9matrixAddPfS_S_i)
        /*0014*/ 	.word	0x00000000


	//----- nvinfo : EIATTR_REGCOUNT
	.align		4
.L_3:
        /*0018*/ 	.byte	0x04, 0x2f
        /*001a*/ 	.short	(.L_5 - .L_4)
	.align		4
.L_4:
        /*001c*/ 	.word	index@(_Z12matrixAddRowPfS_S_i)
        /*0020*/ 	.word	0x0000001c


	//----- nvinfo : EIATTR_FRAME_SIZE
	.align		4
.L_5:
        /*0024*/ 	.byte	0x04, 0x11
        /*0026*/ 	.short	(.L_7 - .L_6)
	.align		4
.L_6:
        /*0028*/ 	.word	index@(_Z12matrixAddRowPfS_S_i)
        /*002c*/ 	.word	0x00000000


	//----- nvinfo : EIATTR_REGCOUNT
	.align		4
.L_7:
        /*0030*/ 	.byte	0x04, 0x2f
        /*0032*/ 	.short	(.L_9 - .L_8)
	.align		4
.L_8:
        /*0034*/ 	.word	index@(_Z15matrixAddColumnPfS_S_i)
        /*0038*/ 	.word	0x00000014


	//----- nvinfo : EIATTR_FRAME_SIZE
	.align		4
.L_9:
        /*003c*/ 	.byte	0x04, 0x11
        /*003e*/ 	.short	(.L_11 - .L_10)
	.align		4
.L_10:
        /*0040*/ 	.word	index@(_Z15matrixAddColumnPfS_S_i)
        /*0044*/ 	.word	0x00000000


	//----- nvinfo : EIATTR_MIN_STACK_SIZE
	.align		4
.L_11:
        /*0048*/ 	.byte	0x04, 0x12
        /*004a*/ 	.short	(.L_13 - .L_12)
	.align		4
.L_12:
        /*004c*/ 	.word	index@(_Z15matrixAddColumnPfS_S_i)
        /*0050*/ 	.word	0x00000000


	//----- nvinfo : EIATTR_MIN_STACK_SIZE
	.align		4
.L_13:
        /*0054*/ 	.byte	0x04, 0x12
        /*0056*/ 	.short	(.L_15 - .L_14)
	.align		4
.L_14:
        /*0058*/ 	.word	index@(_Z12matrixAddRowPfS_S_i)
        /*005c*/ 	.word	0x00000000


	//----- nvinfo : EIATTR_MIN_STACK_SIZE
	.align		4
.L_15:
        /*0060*/ 	.byte	0x04, 0x12
        /*0062*/ 	.short	(.L_17 - .L_16)
	.align		4
.L_16:
        /*0064*/ 	.word	index@(_Z9matrixAddPfS_S_i)
        /*0068*/ 	.word	0x00000000
.L_17:


//--------------------- .nv.compat                --------------------------
	.section	.nv.compat,"",@"SHT_CUDA_COMPAT_INFO"
	.align	4
        /*0000*/ 	.byte	0x02, 0x09, 0x00, 0x00, 0x02, 0x02, 0x01, 0x00, 0x02, 0x05, 0x05, 0x00, 0x03, 0x07, 0x01, 0x01
        /*0010*/ 	.byte	0x02, 0x03, 0x00, 0x00, 0x02, 0x06, 0x01, 0x00, 0x04, 0x0b, 0x08, 0x00, 0x09, 0x00, 0x00, 0x00
        /*0020*/ 	.byte	0x00, 0x00, 0x00, 0x00


//--------------------- .nv.info._Z15matrixAddColumnPfS_S_i --------------------------
	.section	.nv.info._Z15matrixAddColumnPfS_S_i,"",@"SHT_CUDA_INFO"
	.sectionflags	@""
	.align	4


	//----- nvinfo : EIATTR_CUDA_API_VERSION
	.align		4
        /*0000*/ 	.byte	0x04, 0x37
        /*0002*/ 	.short	(.L_19 - .L_18)
.L_18:
        /*0004*/ 	.word	0x00000082


	//----- nvinfo : EIATTR_KPARAM_INFO
	.align		4
.L_19:
        /*0008*/ 	.byte	0x04, 0x17
        /*000a*/ 	.short	(.L_21 - .L_20)
.L_20:
        /*000c*/ 	.word	0x00000000
        /*0010*/ 	.short	0x0003
        /*0012*/ 	.short	0x0018
        /*0014*/ 	.byte	0x00, 0xf0, 0x11, 0x00


	//----- nvinfo : EIATTR_KPARAM_INFO
	.align		4
.L_21:
        /*0018*/ 	.byte	0x04, 0x17
        /*001a*/ 	.short	(.L_23 - .L_22)
.L_22:
        /*001c*/ 	.word	0x00000000
        /*0020*/ 	.short	0x0002
        /*0022*/ 	.short	0x0010
        /*0024*/ 	.byte	0x00, 0xf5, 0x21, 0x00


	//----- nvinfo : EIATTR_KPARAM_INFO
	.align		4
.L_23:
        /*0028*/ 	.byte	0x04, 0x17
        /*002a*/ 	.short	(.L_25 - .L_24)
.L_24:
        /*002c*/ 	.word	0x00000000
        /*0030*/ 	.short	0x0001
        /*0032*/ 	.short	0x0008
        /*0034*/ 	.byte	0x00, 0xf5, 0x21, 0x00


	//----- nvinfo : EIATTR_KPARAM_INFO
	.align		4
.L_25:
        /*0038*/ 	.byte	0x04, 0x17
        /*003a*/ 	.short	(.L_27 - .L_26)
.L_26:
        /*003c*/ 	.word	0x00000000
        /*0040*/ 	.short	0x0000
        /*0042*/ 	.short	0x0000
        /*0044*/ 	.byte	0x00, 0xf5, 0x21, 0x00


	//----- nvinfo : EIATTR_SPARSE_MMA_MASK
	.align		4
.L_27:
        /*0048*/ 	.byte	0x03, 0x50
        /*004a*/ 	.short	0x0000


	//----- nvinfo : EIATTR_MAXREG_COUNT
	.align		4
        /*004c*/ 	.byte	0x03, 0x1b
        /*004e*/ 	.short	0x00ff


	//----- nvinfo : EIATTR_NUM_BARRIERS
	.align		4
        /*0050*/ 	.byte	0x02, 0x4c
        /*0052*/ 	.byte	0x01
	.zero		1


	//----- nvinfo : EIATTR_MERCURY_ISA_VERSION
	.align		4
        /*0054*/ 	.byte	0x03, 0x5f
        /*0056*/ 	.short	0x0101


	//----- nvinfo : EIATTR_VRC_CTA_INIT_COUNT
	.align		4
        /*0058*/ 	.byte	0x02, 0x4a
	.zero		1
	.zero		1


	//----- nvinfo : EIATTR_EXIT_INSTR_OFFSETS
	.align		4
        /*005c*/ 	.byte	0x04, 0x1c
        /*005e*/ 	.short	(.L_29 - .L_28)


	//   ....[0]....
.L_28:
        /*0060*/ 	.word	0x00000ee0


	//----- nvinfo : EIATTR_CRS_STACK_SIZE
	.align		4
.L_29:
        /*0064*/ 	.byte	0x04, 0x1e
        /*0066*/ 	.short	(.L_31 - .L_30)
.L_30:
        /*0068*/ 	.word	0x00000000


	//----- nvinfo : EIATTR_CBANK_PARAM_SIZE
	.align		4
.L_31:
        /*006c*/ 	.byte	0x03, 0x19
        /*006e*/ 	.short	0x001c


	//----- nvinfo : EIATTR_PARAM_CBANK
	.align		4
        /*0070*/ 	.byte	0x04, 0x0a
        /*0072*/ 	.short	(.L_33 - .L_32)
	.align		4
.L_32:
        /*0074*/ 	.word	index@(.nv.constant0._Z15matrixAddColumnPfS_S_i)
        /*0078*/ 	.short	0x0380
        /*007a*/ 	.short	0x001c


	//----- nvinfo : EIATTR_SW_WAR
	.align		4
.L_33:
        /*007c*/ 	.byte	0x04, 0x36
        /*007e*/ 	.short	(.L_35 - .L_34)
.L_34:
        /*0080*/ 	.word	0x00000008
.L_35:


//--------------------- .nv.info._Z12matrixAddRowPfS_S_i --------------------------
	.section	.nv.info._Z12matrixAddRowPfS_S_i,"",@"SHT_CUDA_INFO"
	.sectionflags	@""
	.align	4


	//----- nvinfo : EIATTR_CUDA_API_VERSION
	.align		4
        /*0000*/ 	.byte	0x04, 0x37
        /*0002*/ 	.short	(.L_37 - .L_36)
.L_36:
        /*0004*/ 	.word	0x00000082


	//----- nvinfo : EIATTR_KPARAM_INFO
	.align		4
.L_37:
        /*0008*/ 	.byte	0x04, 0x17
        /*000a*/ 	.short	(.L_39 - .L_38)
.L_38:
        /*000c*/ 	.word	0x00000000
        /*0010*/ 	.short	0x0003
        /*0012*/ 	.short	0x0018
        /*0014*/ 	.byte	0x00, 0xf0, 0x11, 0x00


	//----- nvinfo : EIATTR_KPARAM_INFO
	.align		4
.L_39:
        /*0018*/ 	.byte	0x04, 0x17
        /*001a*/ 	.short	(.L_41 - .L_40)
.L_40:
        /*001c*/ 	.word	0x00000000
        /*0020*/ 	.short	0x0002
        /*0022*/ 	.short	0x0010
        /*0024*/ 	.byte	0x00, 0xf5, 0x21, 0x00


	//----- nvinfo : EIATTR_KPARAM_INFO
	.align		4
.L_41:
        /*0028*/ 	.byte	0x04, 0x17
        /*002a*/ 	.short	(.L_43 - .L_42)
.L_42:
        /*002c*/ 	.word	0x00000000
        /*0030*/ 	.short	0x0001
        /*0032*/ 	.short	0x0008
        /*0034*/ 	.byte	0x00, 0xf5, 0x21, 0x00


	//----- nvinfo : EIATTR_KPARAM_INFO
	.align		4
.L_43:
        /*0038*/ 	.byte	0x04, 0x17
        /*003a*/ 	.short	(.L_45 - .L_44)
.L_44:
        /*003c*/ 	.word	0x00000000
        /*0040*/ 	.short	0x0000
        /*0042*/ 	.short	0x0000
        /*0044*/ 	.byte	0x00, 0xf5, 0x21, 0x00


	//----- nvinfo : EIATTR_SPARSE_MMA_MASK
	.align		4
.L_45:
        /*0048*/ 	.byte	0x03, 0x50
        /*004a*/ 	.short	0x0000


	//----- nvinfo : EIATTR_MAXREG_COUNT
	.align		4
        /*004c*/ 	.byte	0x03, 0x1b
        /*004e*/ 	.short	0x00ff


	//----- nvinfo : EIATTR_NUM_BARRIERS
	.align		4
        /*0050*/ 	.byte	0x02, 0x4c
        /*0052*/ 	.byte	0x01
	.zero		1


	//----- nvinfo : EIATTR_MERCURY_ISA_VERSION
	.align		4
        /*0054*/ 	.byte	0x03, 0x5f
        /*0056*/ 	.short	0x0101


	//----- nvinfo : EIATTR_VRC_CTA_INIT_COUNT
	.align		4
        /*0058*/ 	.byte	0x02, 0x4a
	.zero		1
	.zero		1


	//----- nvinfo : EIATTR_EXIT_INSTR_OFFSETS
	.align		4
        /*005c*/ 	.byte	0x04, 0x1c
        /*005e*/ 	.short	(.L_47 - .L_46)


	//   ....[0]....
.L_46:
        /*0060*/ 	.word	0x00001060


	//----- nvinfo : EIATTR_CRS_STACK_SIZE
	.align		4
.L_47:
        /*0064*/ 	.byte	0x04, 0x1e
        /*0066*/ 	.short	(.L_49 - .L_48)
.L_48:
        /*0068*/ 	.word	0x00000000


	//----- nvinfo : EIATTR_CBANK_PARAM_SIZE
	.align		4
.L_49:
        /*006c*/ 	.byte	0x03, 0x19
        /*006e*/ 	.short	0x001c


	//----- nvinfo : EIATTR_PARAM_CBANK
	.align		4
        /*0070*/ 	.byte	0x04, 0x0a
        /*0072*/ 	.short	(.L_51 - .L_50)
	.align		4
.L_50:
        /*0074*/ 	.word	index@(.nv.constant0._Z12matrixAddRowPfS_S_i)
        /*0078*/ 	.short	0x0380
        /*007a*/ 	.short	0x001c


	//----- nvinfo : EIATTR_SW_WAR
	.align		4
.L_51:
        /*007c*/ 	.byte	0x04, 0x36
        /*007e*/ 	.short	(.L_53 - .L_52)
.L_52:
        /*0080*/ 	.word	0x00000008
.L_53:


//--------------------- .nv.info._Z9matrixAddPfS_S_i --------------------------
	.section	.nv.info._Z9matrixAddPfS_S_i,"",@"SHT_CUDA_INFO"
	.sectionflags	@""
	.align	4


	//----- nvinfo : EIATTR_CUDA_API_VERSION
	.align		4
        /*0000*/ 	.byte	0x04, 0x37
        /*0002*/ 	.short	(.L_55 - .L_54)
.L_54:
        /*0004*/ 	.word	0x00000082


	//----- nvinfo : EIATTR_KPARAM_INFO
	.align		4
.L_55:
        /*0008*/ 	.byte	0x04, 0x17
        /*000a*/ 	.short	(.L_57 - .L_56)
.L_56:
        /*000c*/ 	.word	0x00000000
        /*0010*/ 	.short	0x0003
        /*0012*/ 	.short	0x0018
        /*0014*/ 	.byte	0x00, 0xf0, 0x11, 0x00


	//----- nvinfo : EIATTR_KPARAM_INFO
	.align		4
.L_57:
        /*0018*/ 	.byte	0x04, 0x17
        /*001a*/ 	.short	(.L_59 - .L_58)
.L_58:
        /*001c*/ 	.word	0x00000000
        /*0020*/ 	.short	0x0002
        /*0022*/ 	.short	0x0010
        /*0024*/ 	.byte	0x00, 0xf5, 0x21, 0x00


	//----- nvinfo : EIATTR_KPARAM_INFO
	.align		4
.L_59:
        /*0028*/ 	.byte	0x04, 0x17
        /*002a*/ 	.short	(.L_61 - .L_60)
.L_60:
        /*002c*/ 	.word	0x00000000
        /*0030*/ 	.short	0x0001
        /*0032*/ 	.short	0x0008
        /*0034*/ 	.byte	0x00, 0xf5, 0x21, 0x00


	//----- nvinfo : EIATTR_KPARAM_INFO
	.align		4
.L_61:
        /*0038*/ 	.byte	0x04, 0x17
        /*003a*/ 	.short	(.L_63 - .L_62)
.L_62:
        /*003c*/ 	.word	0x00000000
        /*0040*/ 	.short	0x0000
        /*0042*/ 	.short	0x0000
        /*0044*/ 	.byte	0x00, 0xf5, 0x21, 0x00


	//----- nvinfo : EIATTR_SPARSE_MMA_MASK
	.align		4
.L_63:
        /*0048*/ 	.byte	0x03, 0x50
        /*004a*/ 	.short	0x0000


	//----- nvinfo : EIATTR_MAXREG_COUNT
	.align		4
        /*004c*/ 	.byte	0x03, 0x1b
        /*004e*/ 	.short	0x00ff


	//----- nvinfo : EIATTR_NUM_BARRIERS
	.align		4
        /*0050*/ 	.byte	0x02, 0x4c
        /*0052*/ 	.byte	0x01
	.zero		1


	//----- nvinfo : EIATTR_MERCURY_ISA_VERSION
	.align		4
        /*0054*/ 	.byte	0x03, 0x5f
        /*0056*/ 	.short	0x0101


	//----- nvinfo : EIATTR_VRC_CTA_INIT_COUNT
	.align		4
        /*0058*/ 	.byte	0x02, 0x4a
	.zero		1
	.zero		1


	//----- nvinfo : EIATTR_EXIT_INSTR_OFFSETS
	.align		4
        /*005c*/ 	.byte	0x04, 0x1c
        /*005e*/ 	.short	(.L_65 - .L_64)


	//   ....[0]....
.L_64:
        /*0060*/ 	.word	0x000001c0


	//----- nvinfo : EIATTR_CRS_STACK_SIZE
	.align		4
.L_65:
        /*0064*/ 	.byte	0x04, 0x1e
        /*0066*/ 	.short	(.L_67 - .L_66)
.L_66:
        /*0068*/ 	.word	0x00000000


	//----- nvinfo : EIATTR_CBANK_PARAM_SIZE
	.align		4
.L_67:
        /*006c*/ 	.byte	0x03, 0x19
        /*006e*/ 	.short	0x001c


	//----- nvinfo : EIATTR_PARAM_CBANK
	.align		4
        /*0070*/ 	.byte	0x04, 0x0a
        /*0072*/ 	.short	(.L_69 - .L_68)
	.align		4
.L_68:
        /*0074*/ 	.word	index@(.nv.constant0._Z9matrixAddPfS_S_i)
        /*0078*/ 	.short	0x0380
        /*007a*/ 	.short	0x001c


	//----- nvinfo : EIATTR_SW_WAR
	.align		4
.L_69:
        /*007c*/ 	.byte	0x04, 0x36
        /*007e*/ 	.short	(.L_71 - .L_70)
.L_70:
        /*0080*/ 	.word	0x00000008
.L_71:


//--------------------- .nv.callgraph             --------------------------
	.section	.nv.callgraph,"",@"SHT_CUDA_CALLGRAPH"
	.align	4
	.sectionentsize	8
	.align		4
        /*0000*/ 	.word	0x00000000
	.align		4
        /*0004*/ 	.word	0xffffffff
	.align		4
        /*0008*/ 	.word	0x00000000
	.align		4
        /*000c*/ 	.word	0xfffffffe
	.align		4
        /*0010*/ 	.word	0x00000000
	.align		4
        /*0014*/ 	.word	0xfffffffd
	.align		4
        /*0018*/ 	.word	0x00000000
	.align		4
        /*001c*/ 	.word	0xfffffffc


//--------------------- .text._Z15matrixAddColumnPfS_S_i --------------------------
	.section	.text._Z15matrixAddColumnPfS_S_i,"ax",@progbits
	.align	128
        .global         _Z15matrixAddColumnPfS_S_i
        .type           _Z15matrixAddColumnPfS_S_i,@function
        .size           _Z15matrixAddColumnPfS_S_i,(.L_x_19 - _Z15matrixAddColumnPfS_S_i)
        .other          _Z15matrixAddColumnPfS_S_i,@"STO_CUDA_ENTRY STV_DEFAULT"
_Z15matrixAddColumnPfS_S_i:
.text._Z15matrixAddColumnPfS_S_i:
[----:B------:R-:W-:Y:S01]  /*0000*/  LDC R1, c[0x0][0x37c] ;  /* 0x0000df00ff017b82 */ /* 0x000fe20000000800 */
[----:B------:R-:W0:Y:S07]  /*0010*/  S2R R0, SR_TID.Y ;  /* 0x0000000000007919 */ /* 0x000e2e0000002200 */
[----:B------:R-:W0:Y:S01]  /*0020*/  S2UR UR4, SR_CTAID.Y ;  /* 0x00000000000479c3 */ /* 0x000e220000002600 */
[----:B------:R-:W-:Y:S07]  /*0030*/  BSSY.RECONVERGENT B0, `(.L_x_0) ;  /* 0x00000e9000007945 */ /* 0x000fee0003800200 */
[----:B------:R-:W0:Y:S08]  /*0040*/  LDC R3, c[0x0][0x364] ;  /* 0x0000d900ff037b82 */ /* 0x000e300000000800 */
[----:B------:R-:W1:Y:S01]  /*0050*/  LDC R2, c[0x0][0x398] ;  /* 0x0000e600ff027b82 */ /* 0x000e620000000800 */
[----:B0-----:R-:W-:Y:S01]  /*0060*/  IMAD R3, R3, UR4, R0 ;  /* 0x0000000403037c24 */ /* 0x001fe2000f8e0200 */
[----:B-1----:R-:W-:-:S04]  /*0070*/  ISETP.GE.AND P0, PT, R2, 0x1, PT ;  /* 0x000000010200780c */ /* 0x002fc80003f06270 */
[----:B------:R-:W-:-:S13]  /*0080*/  ISETP.GE.OR P0, PT, R3, R2, !P0 ;  /* 0x000000020300720c */ /* 0x000fda0004706670 */
[----:B------:R-:W-:Y:S05]  /*0090*/  @P0 BRA `(.L_x_1) ;  /* 0x0000000c00880947 */ /* 0x000fea0003800000 */
[C---:B------:R-:W-:Y:S01]  /*00a0*/  ISETP.GE.U32.AND P1, PT, R2.reuse, 0x10, PT ;  /* 0x000000100200780c */ /* 0x040fe20003f26070 */
[----:B------:R-:W0:Y:S01]  /*00b0*/  LDCU.64 UR4, c[0x0][0x358] ;  /* 0x00006b00ff0477ac */ /* 0x000e220008000a00 */
[----:B------:R-:W-:Y:S01]  /*00c0*/  LOP3.LUT R14, R2, 0xf, RZ, 0xc0, !PT ;  /* 0x0000000f020e7812 */ /* 0x000fe200078ec0ff */
[----:B------:R-:W-:Y:S02]  /*00d0*/  IMAD R0, R3, R2, RZ ;  /* 0x0000000203007224 */ /* 0x000fe400078e02ff */
[----:B------:R-:W-:Y:S01]  /*00e0*/  IMAD.MOV.U32 R3, RZ, RZ, RZ ;  /* 0x000000ffff037224 */ /* 0x000fe200078e00ff */
[----:B------:R-:W-:-:S07]  /*00f0*/  ISETP.NE.AND P0, PT, R14, RZ, PT ;  /* 0x000000ff0e00720c */ /* 0x000fce0003f05270 */
[----:B------:R-:W-:Y:S06]  /*0100*/  @!P1 BRA `(.L_x_2) ;  /* 0x0000000400689947 */ /* 0x000fec0003800000 */
[----:B------:R-:W1:Y:S01]  /*0110*/  LDCU.128 UR8, c[0x0][0x380] ;  /* 0x00007000ff0877ac */ /* 0x000e620008000c00 */
[----:B------:R-:W-:Y:S02]  /*0120*/  HFMA2 R4, -RZ, RZ, 0, 1.9073486328125e-06 ;  /* 0x00000020ff047431 */ /* 0x000fe400000001ff */
[----:B------:R-:W-:Y:S01]  /*0130*/  IMAD.MOV.U32 R5, RZ, RZ, 0x0 ;  /* 0x00000000ff057424 */ /* 0x000fe200078e00ff */
[----:B------:R-:W-:Y:S01]  /*0140*/  LOP3.LUT R3, R2, 0x7ffffff0, RZ, 0xc0, !PT ;  /* 0x7ffffff002037812 */ /* 0x000fe200078ec0ff */
[----:B------:R-:W2:Y:S03]  /*0150*/  LDCU.64 UR6, c[0x0][0x390] ;  /* 0x00007200ff0677ac */ /* 0x000ea60008000a00 */
[----:B------:R-:W-:Y:S01]  /*0160*/  IADD3 R10, PT, PT, -R3, RZ, RZ ;  /* 0x000000ff030a7210 */ /* 0x000fe20007ffe1ff */
[----:B------:R-:W-:-:S03]  /*0170*/  IMAD.WIDE.U32 R4, R0, 0x4, R4 ;  /* 0x0000000400047825 */ /* 0x000fc600078e0004 */
[C---:B-1----:R-:W-:Y:S02]  /*0180*/  IADD3 R11, P2, PT, R4.reuse, UR10, RZ ;  /* 0x0000000a040b7c10 */ /* 0x042fe4000ff5e0ff */
[C---:B------:R-:W-:Y:S02]  /*0190*/  IADD3 R6, P3, PT, R4.reuse, UR8, RZ ;  /* 0x0000000804067c10 */ /* 0x040fe4000ff7e0ff */
[----:B--2---:R-:W-:Y:S02]  /*01a0*/  IADD3 R13, P1, PT, R4, UR6, RZ ;  /* 0x00000006040d7c10 */ /* 0x004fe4000ff3e0ff */
[C---:B------:R-:W-:Y:S02]  /*01b0*/  IADD3.X R12, PT, PT, R5.reuse, UR11, RZ, P2, !PT ;  /* 0x0000000b050c7c10 */ /* 0x040fe400097fe4ff */
[C---:B------:R-:W-:Y:S02]  /*01c0*/  IADD3.X R16, PT, PT, R5.reuse, UR7, RZ, P1, !PT ;  /* 0x0000000705107c10 */ /* 0x040fe40008ffe4ff */
[----:B------:R-:W-:-:S07]  /*01d0*/  IADD3.X R7, PT, PT, R5, UR9, RZ, P3, !PT ;  /* 0x0000000905077c10 */ /* 0x000fce0009ffe4ff */
.L_x_3:
[----:B------:R-:W-:Y:S01]  /*01e0*/  IMAD.MOV.U32 R4, RZ, RZ, R11 ;  /* 0x000000ffff047224 */ /* 0x000fe200078e000b */
[----:B------:R-:W-:Y:S01]  /*01f0*/  MOV R5, R12 ;  /* 0x0000000c00057202 */ /* 0x000fe20000000f00 */
[----:B0-2---:R-:W2:Y:S04]  /*0200*/  LDG.E R8, desc[UR4][R6.64+-0x20] ;  /* 0xffffe00406087981 */ /* 0x005ea8000c1e1900 */
[----:B------:R-:W2:Y:S02]  /*0210*/  LDG.E R9, desc[UR4][R4.64+-0x20] ;  /* 0xffffe00404097981 */ /* 0x000ea4000c1e1900 */
[----:B--2---:R-:W-:Y:S01]  /*0220*/  FADD R11, R8, R9 ;  /* 0x00000009080b7221 */ /* 0x004fe20000000000 */
[----:B------:R-:W-:Y:S01]  /*0230*/  IMAD.MOV.U32 R8, RZ, RZ, R13 ;  /* 0x000000ffff087224 */ /* 0x000fe200078e000d */
[----:B------:R-:W-:-:S05]  /*0240*/  MOV R9, R16 ;  /* 0x0000001000097202 */ /* 0x000fca0000000f00 */
[----:B------:R0:W-:Y:S04]  /*0250*/  STG.E desc[UR4][R8.64+-0x20], R11 ;  /* 0xffffe00b08007986 */ /* 0x0001e8000c101904 */
[----:B------:R-:W2:Y:S04]  /*0260*/  LDG.E R12, desc[UR4][R6.64+-0x1c] ;  /* 0xffffe404060c7981 */ /* 0x000ea8000c1e1900 */
[----:B------:R-:W2:Y:S02]  /*0270*/  LDG.E R13, desc[UR4][R4.64+-0x1c] ;  /* 0xffffe404040d7981 */ /* 0x000ea4000c1e1900 */
[----:B--2---:R-:W-:-:S05]  /*0280*/  FADD R13, R12, R13 ;  /* 0x0000000d0c0d7221 */ /* 0x004fca0000000000 */
[----:B------:R1:W-:Y:S04]  /*0290*/  STG.E desc[UR4][R8.64+-0x1c], R13 ;  /* 0xffffe40d08007986 */ /* 0x0003e8000c101904 */
[----:B------:R-:W2:Y:S04]  /*02a0*/  LDG.E R12, desc[UR4][R6.64+-0x18] ;  /* 0xffffe804060c7981 */ /* 0x000ea8000c1e1900 */
[----:B------:R-:W2:Y:S02]  /*02b0*/  LDG.E R15, desc[UR4][R4.64+-0x18] ;  /* 0xffffe804040f7981 */ /* 0x000ea4000c1e1900 */
[----:B--2---:R-:W-:-:S05]  /*02c0*/  FADD R15, R12, R15 ;  /* 0x0000000f0c0f7221 */ /* 0x004fca0000000000 */
[----:B------:R2:W-:Y:S04]  /*02d0*/  STG.E desc[UR4][R8.64+-0x18], R15 ;  /* 0xffffe80f08007986 */ /* 0x0005e8000c101904 */
[----:B------:R-:W3:Y:S04]  /*02e0*/  LDG.E R12, desc[UR4][R6.64+-0x14] ;  /* 0xffffec04060c7981 */ /* 0x000ee8000c1e1900 */
[----:B------:R-:W3:Y:S02]  /*02f0*/  LDG.E R17, desc[UR4][R4.64+-0x14] ;  /* 0xffffec0404117981 */ /* 0x000ee4000c1e1900 */
[----:B---3--:R-:W-:-:S05]  /*0300*/  FADD R17, R12, R17 ;  /* 0x000000110c117221 */ /* 0x008fca0000000000 */
[----:B------:R3:W-:Y:S04]  /*0310*/  STG.E desc[UR4][R8.64+-0x14], R17 ;  /* 0xffffec1108007986 */ /* 0x0007e8000c101904 */
[----:B0-----:R-:W4:Y:S04]  /*0320*/  LDG.E R11, desc[UR4][R6.64+-0x10] ;  /* 0xfffff004060b7981 */ /* 0x001f28000c1e1900 */
[----:B------:R-:W4:Y:S02]  /*0330*/  LDG.E R12, desc[UR4][R4.64+-0x10] ;  /* 0xfffff004040c7981 */ /* 0x000f24000c1e1900 */
[----:B----4-:R-:W-:-:S05]  /*0340*/  FADD R11, R11, R12 ;  /* 0x0000000c0b0b7221 */ /* 0x010fca0000000000 */
[----:B------:R0:W-:Y:S04]  /*0350*/  STG.E desc[UR4][R8.64+-0x10], R11 ;  /* 0xfffff00b08007986 */ /* 0x0001e8000c101904 */
[----:B------:R-:W4:Y:S04]  /*0360*/  LDG.E R12, desc[UR4][R6.64+-0xc] ;  /* 0xfffff404060c7981 */ /* 0x000f28000c1e1900 */
[----:B-1----:R-:W4:Y:S02]  /*0370*/  LDG.E R13, desc[UR4][R4.64+-0xc] ;  /* 0xfffff404040d7981 */ /* 0x002f24000c1e1900 */
[----:B----4-:R-:W-:-:S05]  /*0380*/  FADD R13, R12, R13 ;  /* 0x0000000d0c0d7221 */ /* 0x010fca0000000000 */
[----:B------:R1:W-:Y:S04]  /*0390*/  STG.E desc[UR4][R8.64+-0xc], R13 ;  /* 0xfffff40d08007986 */ /* 0x0003e8000c101904 */
[----:B------:R-:W4:Y:S04]  /*03a0*/  LDG.E R12, desc[UR4][R6.64+-0x8] ;  /* 0xfffff804060c7981 */ /* 0x000f28000c1e1900 */
[----:B--2---:R-:W4:Y:S02]  /*03b0*/  LDG.E R15, desc[UR4][R4.64+-0x8] ;  /* 0xfffff804040f7981 */ /* 0x004f24000c1e1900 */
[----:B----4-:R-:W-:-:S05]  /*03c0*/  FADD R15, R12, R15 ;  /* 0x0000000f0c0f7221 */ /* 0x010fca0000000000 */
[----:B------:R2:W-:Y:S04]  /*03d0*/  STG.E desc[UR4][R8.64+-0x8], R15 ;  /* 0xfffff80f08007986 */ /* 0x0005e8000c101904 */
[----:B------:R-:W4:Y:S04]  /*03e0*/  LDG.E R12, desc[UR4][R6.64+-0x4] ;  /* 0xfffffc04060c7981 */ /* 0x000f28000c1e1900 */
[----:B---3--:R-:W4:Y:S02]  /*03f0*/  LDG.E R17, desc[UR4][R4.64+-0x4] ;  /* 0xfffffc0404117981 */ /* 0x008f24000c1e1900 */
[----:B----4-:R-:W-:-:S05]  /*0400*/  FADD R17, R12, R17 ;  /* 0x000000110c117221 */ /* 0x010fca0000000000 */
        /* <DEDUP_REMOVED lines=26> */
[----:B--2---:R-:W4:Y:S01]  /*05b0*/  LDG.E R15, desc[UR4][R4.64+0x18] ;  /* 0x00001804040f7981 */ /* 0x004f22000c1e1900 */
[----:B------:R-:W-:Y:S02]  /*05c0*/  VIADD R10, R10, 0x10 ;  /* 0x000000100a0a7836 */ /* 0x000fe40000000000 */
[----:B----4-:R-:W-:-:S05]  /*05d0*/  FADD R15, R12, R15 ;  /* 0x0000000f0c0f7221 */ /* 0x010fca0000000000 */
[----:B------:R2:W-:Y:S04]  /*05e0*/  STG.E desc[UR4][R8.64+0x18], R15 ;  /* 0x0000180f08007986 */ /* 0x0005e8000c101904 */
[----:B------:R4:W5:Y:S04]  /*05f0*/  LDG.E R12, desc[UR4][R6.64+0x1c] ;  /* 0x00001c04060c7981 */ /* 0x000968000c1e1900 */
[----:B---3--:R-:W5:Y:S01]  /*0600*/  LDG.E R17, desc[UR4][R4.64+0x1c] ;  /* 0x00001c0404117981 */ /* 0x008f62000c1e1900 */
[----:B------:R-:W-:Y:S02]  /*0610*/  ISETP.NE.AND P1, PT, R10, RZ, PT ;  /* 0x000000ff0a00720c */ /* 0x000fe40003f25270 */
[----:B0-----:R-:W-:-:S02]  /*0620*/  IADD3 R11, P3, PT, R4, 0x40, RZ ;  /* 0x00000040040b7810 */ /* 0x001fc40007f7e0ff */
[----:B-1----:R-:W-:Y:S02]  /*0630*/  IADD3 R13, P2, PT, R8, 0x40, RZ ;  /* 0x00000040080d7810 */ /* 0x002fe40007f5e0ff */
[----:B----4-:R-:W-:Y:S02]  /*0640*/  IADD3 R6, P4, PT, R6, 0x40, RZ ;  /* 0x0000004006067810 */ /* 0x010fe40007f9e0ff */
[----:B------:R-:W-:Y:S02]  /*0650*/  IADD3.X R16, PT, PT, RZ, R9, RZ, P2, !PT ;  /* 0x00000009ff107210 */ /* 0x000fe400017fe4ff */
[----:B------:R-:W-:Y:S01]  /*0660*/  IADD3.X R7, PT, PT, RZ, R7, RZ, P4, !PT ;  /* 0x00000007ff077210 */ /* 0x000fe200027fe4ff */
[----:B-----5:R-:W-:Y:S01]  /*0670*/  FADD R17, R12, R17 ;  /* 0x000000110c117221 */ /* 0x020fe20000000000 */
[----:B------:R-:W-:-:S04]  /*0680*/  IMAD.X R12, RZ, RZ, R5, P3 ;  /* 0x000000ffff0c7224 */ /* 0x000fc800018e0605 */
[----:B------:R2:W-:Y:S01]  /*0690*/  STG.E desc[UR4][R8.64+0x1c], R17 ;  /* 0x00001c1108007986 */ /* 0x0005e2000c101904 */
[----:B------:R-:W-:Y:S05]  /*06a0*/  @P1 BRA `(.L_x_3) ;  /* 0xfffffff800cc1947 */ /* 0x000fea000383ffff */
.L_x_2:
[----:B------:R-:W-:Y:S05]  /*06b0*/  @!P0 BRA `(.L_x_1) ;  /* 0x0000000800008947 */ /* 0x000fea0003800000 */
[----:B------:R-:W-:Y:S02]  /*06c0*/  ISETP.GE.U32.AND P1, PT, R14, 0x8, PT ;  /* 0x000000080e00780c */ /* 0x000fe40003f26070 */
[----:B------:R-:W-:-:S04]  /*06d0*/  LOP3.LUT R16, R2, 0x7, RZ, 0xc0, !PT ;  /* 0x0000000702107812 */ /* 0x000fc800078ec0ff */
[----:B------:R-:W-:-:S07]  /*06e0*/  ISETP.NE.AND P0, PT, R16, RZ, PT ;  /* 0x000000ff1000720c */ /* 0x000fce0003f05270 */
[----:B------:R-:W-:Y:S06]  /*06f0*/  @!P1 BRA `(.L_x_4) ;  /* 0x0000000000d09947 */ /* 0x000fec0003800000 */
[----:B------:R-:W1:Y:S01]  /*0700*/  LDC.64 R10, c[0x0][0x380] ;  /* 0x0000e000ff0a7b82 */ /* 0x000e620000000a00 */
[C---:B------:R-:W-:Y:S01]  /*0710*/  IMAD.IADD R5, R0.reuse, 0x1, R3 ;  /* 0x0000000100057824 */ /* 0x040fe200078e0203 */
[----:B------:R-:W3:Y:S06]  /*0720*/  LDCU.128 UR8, c[0x0][0x380] ;  /* 0x00007000ff0877ac */ /* 0x000eec0008000c00 */
[----:B------:R-:W4:Y:S08]  /*0730*/  LDC.64 R12, c[0x0][0x388] ;  /* 0x0000e200ff0c7b82 */ /* 0x000f300000000a00 */
[----:B--2---:R-:W2:Y:S01]  /*0740*/  LDC.64 R8, c[0x0][0x390] ;  /* 0x0000e400ff087b82 */ /* 0x004ea20000000a00 */
[----:B------:R-:W-:Y:S01]  /*0750*/  IADD3 R17, P1, PT, R0, R3, RZ ;  /* 0x0000000300117210 */ /* 0x000fe20007f3e0ff */
[----:B------:R-:W5:Y:S01]  /*0760*/  LDCU.64 UR6, c[0x0][0x390] ;  /* 0x00007200ff0677ac */ /* 0x000f620008000a00 */
[----:B-1----:R-:W-:-:S06]  /*0770*/  IMAD.WIDE.U32 R10, R5, 0x4, R10 ;  /* 0x00000004050a7825 */ /* 0x002fcc00078e000a */
[----:B0-----:R-:W5:Y:S01]  /*0780*/  LDG.E R10, desc[UR4][R10.64] ;  /* 0x000000040a0a7981 */ /* 0x001f62000c1e1900 */
[----:B----4-:R-:W-:-:S06]  /*0790*/  IMAD.WIDE.U32 R12, R5, 0x4, R12 ;  /* 0x00000004050c7825 */ /* 0x010fcc00078e000c */
[----:B------:R-:W5:Y:S01]  /*07a0*/  LDG.E R13, desc[UR4][R12.64] ;  /* 0x000000040c0d7981 */ /* 0x000f62000c1e1900 */
[----:B------:R-:W-:Y:S01]  /*07b0*/  IADD3.X R4, PT, PT, RZ, RZ, RZ, P1, !PT ;  /* 0x000000ffff047210 */ /* 0x000fe20000ffe4ff */
[----:B------:R-:W-:-:S03]  /*07c0*/  IMAD.SHL.U32 R14, R17, 0x4, RZ ;  /* 0x00000004110e7824 */ /* 0x000fc600078e00ff */
[----:B------:R-:W-:Y:S02]  /*07d0*/  SHF.L.U64.HI R17, R17, 0x2, R4 ;  /* 0x0000000211117819 */ /* 0x000fe40000010204 */
[C---:B---3--:R-:W-:Y:S02]  /*07e0*/  IADD3 R6, P1, PT, R14.reuse, UR8, RZ ;  /* 0x000000080e067c10 */ /* 0x048fe4000ff3e0ff */
[----:B------:R-:W-:Y:S02]  /*07f0*/  IADD3 R4, P2, PT, R14, UR10, RZ ;  /* 0x0000000a0e047c10 */ /* 0x000fe4000ff5e0ff */
[----:B------:R-:W-:Y:S01]  /*0800*/  IADD3.X R7, PT, PT, R17, UR9, RZ, P1, !PT ;  /* 0x0000000911077c10 */ /* 0x000fe20008ffe4ff */
[----:B-----5:R-:W-:Y:S01]  /*0810*/  FADD R15, R10, R13 ;  /* 0x0000000d0a0f7221 */ /* 0x020fe20000000000 */
[----:B--2---:R-:W-:Y:S01]  /*0820*/  IMAD.WIDE.U32 R10, R5, 0x4, R8 ;  /* 0x00000004050a7825 */ /* 0x004fe200078e0008 */
[----:B------:R-:W-:-:S04]  /*0830*/  IADD3.X R5, PT, PT, R17, UR11, RZ, P2, !PT ;  /* 0x0000000b11057c10 */ /* 0x000fc800097fe4ff */
[----:B------:R0:W-:Y:S04]  /*0840*/  STG.E desc[UR4][R10.64], R15 ;  /* 0x0000000f0a007986 */ /* 0x0001e8000c101904 */
[----:B------:R-:W2:Y:S04]  /*0850*/  LDG.E R12, desc[UR4][R6.64+0x4] ;  /* 0x00000404060c7981 */ /* 0x000ea8000c1e1900 */
[----:B------:R-:W2:Y:S01]  /*0860*/  LDG.E R13, desc[UR4][R4.64+0x4] ;  /* 0x00000404040d7981 */ /* 0x000ea2000c1e1900 */
[----:B------:R-:W-:-:S04]  /*0870*/  IADD3 R8, P1, PT, R14, UR6, RZ ;  /* 0x000000060e087c10 */ /* 0x000fc8000ff3e0ff */
[----:B------:R-:W-:Y:S01]  /*0880*/  IADD3.X R9, PT, PT, R17, UR7, RZ, P1, !PT ;  /* 0x0000000711097c10 */ /* 0x000fe20008ffe4ff */
[----:B--2---:R-:W-:-:S05]  /*0890*/  FADD R13, R12, R13 ;  /* 0x0000000d0c0d7221 */ /* 0x004fca0000000000 */
[----:B------:R1:W-:Y:S04]  /*08a0*/  STG.E desc[UR4][R8.64+0x4], R13 ;  /* 0x0000040d08007986 */ /* 0x0003e8000c101904 */
[----:B------:R-:W2:Y:S04]  /*08b0*/  LDG.E R12, desc[UR4][R6.64+0x8] ;  /* 0x00000804060c7981 */ /* 0x000ea8000c1e1900 */
[----:B------:R-:W2:Y:S02]  /*08c0*/  LDG.E R17, desc[UR4][R4.64+0x8] ;  /* 0x0000080404117981 */ /* 0x000ea4000c1e1900 */
[----:B--2---:R-:W-:-:S05]  /*08d0*/  FADD R17, R12, R17 ;  /* 0x000000110c117221 */ /* 0x004fca0000000000 */
[----:B------:R2:W-:Y:S04]  /*08e0*/  STG.E desc[UR4][R8.64+0x8], R17 ;  /* 0x0000081108007986 */ /* 0x0005e8000c101904 */
[----:B0-----:R-:W3:Y:S04]  /*08f0*/  LDG.E R10, desc[UR4][R6.64+0xc] ;  /* 0x00000c04060a7981 */ /* 0x001ee8000c1e1900 */
[----:B------:R-:W3:Y:S02]  /*0900*/  LDG.E R11, desc[UR4][R4.64+0xc] ;  /* 0x00000c04040b7981 */ /* 0x000ee4000c1e1900 */
[----:B---3--:R-:W-:-:S05]  /*0910*/  FADD R11, R10, R11 ;  /* 0x0000000b0a0b7221 */ /* 0x008fca0000000000 */
[----:B------:R0:W-:Y:S04]  /*0920*/  STG.E desc[UR4][R8.64+0xc], R11 ;  /* 0x00000c0b08007986 */ /* 0x0001e8000c101904 */
[----:B------:R-:W3:Y:S04]  /*0930*/  LDG.E R10, desc[UR4][R6.64+0x10] ;  /* 0x00001004060a7981 */ /* 0x000ee8000c1e1900 */
[----:B------:R-:W3:Y:S02]  /*0940*/  LDG.E R15, desc[UR4][R4.64+0x10] ;  /* 0x00001004040f7981 */ /* 0x000ee4000c1e1900 */
[----:B---3--:R-:W-:-:S05]  /*0950*/  FADD R15, R10, R15 ;  /* 0x0000000f0a0f7221 */ /* 0x008fca0000000000 */
        /* <DEDUP_REMOVED lines=9> */
[----:B------:R-:W2:Y:S04]  /*09f0*/  LDG.E R10, desc[UR4][R6.64+0x1c] ;  /* 0x00001c04060a7981 */ /* 0x000ea8000c1e1900 */
[----:B0-----:R-:W2:Y:S01]  /*0a00*/  LDG.E R11, desc[UR4][R4.64+0x1c] ;  /* 0x00001c04040b7981 */ /* 0x001ea2000c1e1900 */
[----:B------:R-:W-:Y:S01]  /*0a10*/  IADD3 R3, PT, PT, R3, 0x8, RZ ;  /* 0x0000000803037810 */ /* 0x000fe20007ffe0ff */
[----:B--2---:R-:W-:-:S05]  /*0a20*/  FADD R11, R10, R11 ;  /* 0x0000000b0a0b7221 */ /* 0x004fca0000000000 */
[----:B------:R3:W-:Y:S02]  /*0a30*/  STG.E desc[UR4][R8.64+0x1c], R11 ;  /* 0x00001c0b08007986 */ /* 0x0007e4000c101904 */
.L_x_4:
[----:B------:R-:W-:Y:S05]  /*0a40*/  @!P0 BRA `(.L_x_1) ;  /* 0x00000004001c8947 */ /* 0x000fea0003800000 */
[----:B------:R-:W-:Y:S02]  /*0a50*/  ISETP.GE.U32.AND P1, PT, R16, 0x4, PT ;  /* 0x000000041000780c */ /* 0x000fe40003f26070 */
[----:B------:R-:W-:-:S04]  /*0a60*/  LOP3.LUT R2, R2, 0x3, RZ, 0xc0, !PT ;  /* 0x0000000302027812 */ /* 0x000fc800078ec0ff */
[----:B------:R-:W-:-:S07]  /*0a70*/  ISETP.NE.AND P0, PT, R2, RZ, PT ;  /* 0x000000ff0200720c */ /* 0x000fce0003f05270 */
[----:B------:R-:W-:Y:S06]  /*0a80*/  @!P1 BRA `(.L_x_5) ;  /* 0x0000000000909947 */ /* 0x000fec0003800000 */
[----:B------:R-:W1:Y:S01]  /*0a90*/  LDC.64 R4, c[0x0][0x380] ;  /* 0x0000e000ff047b82 */ /* 0x000e620000000a00 */
[----:B--23--:R-:W-:Y:S01]  /*0aa0*/  IMAD.IADD R17, R0, 0x1, R3 ;  /* 0x0000000100117824 */ /* 0x00cfe200078e0203 */
[----:B------:R-:W2:Y:S01]  /*0ab0*/  LDCU.128 UR8, c[0x0][0x380] ;  /* 0x00007000ff0877ac */ /* 0x000ea20008000c00 */
[----:B------:R-:W3:Y:S05]  /*0ac0*/  LDCU.64 UR6, c[0x0][0x390] ;  /* 0x00007200ff0677ac */ /* 0x000eea0008000a00 */
[----:B------:R-:W4:Y:S08]  /*0ad0*/  LDC.64 R6, c[0x0][0x388] ;  /* 0x0000e200ff067b82 */ /* 0x000f300000000a00 */
[----:B------:R-:W5:Y:S01]  /*0ae0*/  LDC.64 R12, c[0x0][0x390] ;  /* 0x0000e400ff0c7b82 */ /* 0x000f620000000a00 */
[----:B-1----:R-:W-:-:S06]  /*0af0*/  IMAD.WIDE.U32 R8, R17, 0x4, R4 ;  /* 0x0000000411087825 */ /* 0x002fcc00078e0004 */
[----:B0-----:R-:W3:Y:S01]  /*0b00*/  LDG.E R8, desc[UR4][R8.64] ;  /* 0x0000000408087981 */ /* 0x001ee2000c1e1900 */
[----:B----4-:R-:W-:-:S06]  /*0b10*/  IMAD.WIDE.U32 R10, R17, 0x4, R6 ;  /* 0x00000004110a7825 */ /* 0x010fcc00078e0006 */
[----:B------:R-:W3:Y:S01]  /*0b20*/  LDG.E R11, desc[UR4][R10.64] ;  /* 0x000000040a0b7981 */ /* 0x000ee2000c1e1900 */
[----:B------:R-:W-:-:S04]  /*0b30*/  IADD3 R4, P1, PT, R0, R3, RZ ;  /* 0x0000000300047210 */ /* 0x000fc80007f3e0ff */
[----:B------:R-:W-:Y:S01]  /*0b40*/  IADD3.X R5, PT, PT, RZ, RZ, RZ, P1, !PT ;  /* 0x000000ffff057210 */ /* 0x000fe20000ffe4ff */
[----:B------:R-:W-:-:S03]  /*0b50*/  IMAD.SHL.U32 R16, R4, 0x4, RZ ;  /* 0x0000000404107824 */ /* 0x000fc600078e00ff */
[----:B------:R-:W-:Y:S02]  /*0b60*/  SHF.L.U64.HI R14, R4, 0x2, R5 ;  /* 0x00000002040e7819 */ /* 0x000fe40000010205 */
[C---:B--2---:R-:W-:Y:S02]  /*0b70*/  IADD3 R6, P1, PT, R16.reuse, UR8, RZ ;  /* 0x0000000810067c10 */ /* 0x044fe4000ff3e0ff */
[----:B------:R-:W-:Y:S01]  /*0b80*/  IADD3 R4, P2, PT, R16, UR10, RZ ;  /* 0x0000000a10047c10 */ /* 0x000fe2000ff5e0ff */
[----:B-----5:R-:W-:Y:S01]  /*0b90*/  IMAD.WIDE.U32 R12, R17, 0x4, R12 ;  /* 0x00000004110c7825 */ /* 0x020fe200078e000c */
[C---:B------:R-:W-:Y:S02]  /*0ba0*/  IADD3.X R7, PT, PT, R14.reuse, UR9, RZ, P1, !PT ;  /* 0x000000090e077c10 */ /* 0x040fe40008ffe4ff */
[----:B------:R-:W-:Y:S01]  /*0bb0*/  IADD3.X R5, PT, PT, R14, UR11, RZ, P2, !PT ;  /* 0x0000000b0e057c10 */ /* 0x000fe200097fe4ff */
[----:B---3--:R-:W-:-:S05]  /*0bc0*/  FADD R15, R8, R11 ;  /* 0x0000000b080f7221 */ /* 0x008fca0000000000 */
        /* <DEDUP_REMOVED lines=11> */
[----:B------:R-:W2:Y:S04]  /*0c80*/  LDG.E R10, desc[UR4][R6.64+0xc] ;  /* 0x00000c04060a7981 */ /* 0x000ea8000c1e1900 */
[----:B0-----:R-:W2:Y:S01]  /*0c90*/  LDG.E R13, desc[UR4][R4.64+0xc] ;  /* 0x00000c04040d7981 */ /* 0x001ea2000c1e1900 */
[----:B------:R-:W-:Y:S01]  /*0ca0*/  IADD3 R3, PT, PT, R3, 0x4, RZ ;  /* 0x0000000403037810 */ /* 0x000fe20007ffe0ff */
[----:B--2---:R-:W-:-:S05]  /*0cb0*/  FADD R13, R10, R13 ;  /* 0x0000000d0a0d7221 */ /* 0x004fca0000000000 */
[----:B------:R1:W-:Y:S02]  /*0cc0*/  STG.E desc[UR4][R8.64+0xc], R13 ;  /* 0x00000c0d08007986 */ /* 0x0003e4000c101904 */
.L_x_5:
[----:B------:R-:W-:Y:S05]  /*0cd0*/  @!P0 BRA `(.L_x_1) ;  /* 0x0000000000788947 */ /* 0x000fea0003800000 */
[----:B------:R-:W4:Y:S01]  /*0ce0*/  LDC.64 R4, c[0x0][0x390] ;  /* 0x0000e400ff047b82 */ /* 0x000f220000000a00 */
[----:B------:R-:W-:Y:S02]  /*0cf0*/  IMAD.IADD R3, R0, 0x1, R3 ;  /* 0x0000000100037824 */ /* 0x000fe400078e0203 */
[----:B------:R-:W-:-:S05]  /*0d00*/  IMAD.MOV R0, RZ, RZ, -R2 ;  /* 0x000000ffff007224 */ /* 0x000fca00078e0a02 */
[----:B------:R-:W5:Y:S08]  /*0d10*/  LDC.64 R6, c[0x0][0x388] ;  /* 0x0000e200ff067b82 */ /* 0x000f700000000a00 */
[----:B-123--:R-:W1:Y:S01]  /*0d20*/  LDC.64 R8, c[0x0][0x380] ;  /* 0x0000e000ff087b82 */ /* 0x00ee620000000a00 */
[----:B----4-:R-:W-:-:S04]  /*0d30*/  IMAD.WIDE.U32 R4, R3, 0x4, R4 ;  /* 0x0000000403047825 */ /* 0x010fc800078e0004 */
[----:B------:R-:W-:Y:S01]  /*0d40*/  IMAD.MOV.U32 R13, RZ, RZ, R5 ;  /* 0x000000ffff0d7224 */ /* 0x000fe200078e0005 */
[----:B------:R-:W-:Y:S01]  /*0d50*/  MOV R10, R4 ;  /* 0x00000004000a7202 */ /* 0x000fe20000000f00 */
[----:B-----5:R-:W-:-:S05]  /*0d60*/  IMAD.WIDE.U32 R6, R3, 0x4, R6 ;  /* 0x0000000403067825 */ /* 0x020fca00078e0006 */
[----:B------:R-:W-:Y:S01]  /*0d70*/  MOV R11, R7 ;  /* 0x00000007000b7202 */ /* 0x000fe20000000f00 */
[----:B-1----:R-:W-:-:S07]  /*0d80*/  IMAD.WIDE.U32 R8, R3, 0x4, R8 ;  /* 0x0000000403087825 */ /* 0x002fce00078e0008 */
.L_x_6:
[----:B----4-:R-:W-:Y:S01]  /*0d90*/  MOV R2, R8 ;  /* 0x0000000800027202 */ /* 0x010fe20000000f00 */
[----:B------:R-:W-:Y:S01]  /*0da0*/  IMAD.MOV.U32 R5, RZ, RZ, R11 ;  /* 0x000000ffff057224 */ /* 0x000fe200078e000b */
[----:B------:R-:W-:Y:S01]  /*0db0*/  MOV R4, R6 ;  /* 0x0000000600047202 */ /* 0x000fe20000000f00 */
[----:B------:R-:W-:-:S04]  /*0dc0*/  IMAD.MOV.U32 R3, RZ, RZ, R9 ;  /* 0x000000ffff037224 */ /* 0x000fc800078e0009 */
[----:B0-----:R-:W2:Y:S04]  /*0dd0*/  LDG.E R5, desc[UR4][R4.64] ;  /* 0x0000000404057981 */ /* 0x001ea8000c1e1900 */
[----:B------:R0:W2:Y:S01]  /*0de0*/  LDG.E R2, desc[UR4][R2.64] ;  /* 0x0000000402027981 */ /* 0x0000a2000c1e1900 */
[----:B------:R-:W-:-:S04]  /*0df0*/  IADD3 R0, PT, PT, R0, 0x1, RZ ;  /* 0x0000000100007810 */ /* 0x000fc80007ffe0ff */
[----:B------:R-:W-:Y:S02]  /*0e00*/  ISETP.NE.AND P0, PT, R0, RZ, PT ;  /* 0x000000ff0000720c */ /* 0x000fe40003f05270 */
[----:B------:R-:W-:Y:S01]  /*0e10*/  IADD3 R8, P3, PT, R8, 0x4, RZ ;  /* 0x0000000408087810 */ /* 0x000fe20007f7e0ff */
[----:B0-----:R-:W-:Y:S01]  /*0e20*/  IMAD.MOV.U32 R3, RZ, RZ, R13 ;  /* 0x000000ffff037224 */ /* 0x001fe200078e000d */
[----:B------:R-:W-:-:S03]  /*0e30*/  IADD3 R6, P2, PT, R6, 0x4, RZ ;  /* 0x0000000406067810 */ /* 0x000fc60007f5e0ff */
[----:B------:R-:W-:Y:S01]  /*0e40*/  IMAD.X R9, RZ, RZ, R9, P3 ;  /* 0x000000ffff097224 */ /* 0x000fe200018e0609 */
[----:B------:R-:W-:Y:S01]  /*0e50*/  IADD3.X R11, PT, PT, RZ, R11, RZ, P2, !PT ;  /* 0x0000000bff0b7210 */ /* 0x000fe200017fe4ff */
[----:B--2---:R-:W-:Y:S01]  /*0e60*/  FADD R7, R2, R5 ;  /* 0x0000000502077221 */ /* 0x004fe20000000000 */
[----:B------:R-:W-:Y:S02]  /*0e70*/  MOV R2, R10 ;  /* 0x0000000a00027202 */ /* 0x000fe40000000f00 */
[----:B------:R-:W-:-:S03]  /*0e80*/  IADD3 R10, P1, PT, R10, 0x4, RZ ;  /* 0x000000040a0a7810 */ /* 0x000fc60007f3e0ff */
[----:B------:R4:W-:Y:S02]  /*0e90*/  STG.E desc[UR4][R2.64], R7 ;  /* 0x0000000702007986 */ /* 0x0009e4000c101904 */
[----:B------:R-:W-:Y:S01]  /*0ea0*/  IMAD.X R13, RZ, RZ, R13, P1 ;  /* 0x000000ffff0d7224 */ /* 0x000fe200008e060d */
[----:B------:R-:W-:Y:S07]  /*0eb0*/  @P0 BRA `(.L_x_6) ;  /* 0xfffffffc00b40947 */ /* 0x000fee000383ffff */
.L_x_1:
[----:B0-----:R-:W-:Y:S05]  /*0ec0*/  BSYNC.RECONVERGENT B0 ;  /* 0x0000000000007941 */ /* 0x001fea0003800200 */
.L_x_0:
[----:B------:R-:W-:Y:S06]  /*0ed0*/  BAR.SYNC.DEFER_BLOCKING 0x0 ;  /* 0x0000000000007b1d */ /* 0x000fec0000010000 */
[----:B------:R-:W-:Y:S05]  /*0ee0*/  EXIT ;  /* 0x000000000000794d */ /* 0x000fea0003800000 */
.L_x_7:
[----:B------:R-:W-:-:S00]  /*0ef0*/  BRA `(.L_x_7) ;  /* 0xfffffffc00fc7947 */ /* 0x000fc0000383ffff */
[----:B------:R-:W-:-:S00]  /*0f00*/  NOP ;  /* 0x0000000000007918 */ /* 0x000fc00000000000 */
[----:B------:R-:W-:-:S00]  /*0f10*/  NOP ;  /* 0x0000000000007918 */ /* 0x000fc00000000000 */
[----:B------:R-:W-:-:S00]  /*0f20*/  NOP ;  /* 0x0000000000007918 */ /* 0x000fc00000000000 */
[----:B------:R-:W-:-:S00]  /*0f30*/  NOP ;  /* 0x0000000000007918 */ /* 0x000fc00000000000 */
[----:B------:R-:W-:-:S00]  /*0f40*/  NOP ;  /* 0x0000000000007918 */ /* 0x000fc00000000000 */
[----:B------:R-:W-:-:S00]  /*0f50*/  NOP ;  /* 0x0000000000007918 */ /* 0x000fc00000000000 */
[----:B------:R-:W-:-:S00]  /*0f60*/  NOP ;  /* 0x0000000000007918 */ /* 0x000fc00000000000 */
[----:B------:R-:W-:-:S00]  /*0f70*/  NOP ;  /* 0x0000000000007918 */ /* 0x000fc00000000000 */
.L_x_19:


//--------------------- .text._Z12matrixAddRowPfS_S_i --------------------------
	.section	.text._Z12matrixAddRowPfS_S_i,"ax",@progbits
	.align	128
        .global         _Z12matrixAddRowPfS_S_i
        .type           _Z12matrixAddRowPfS_S_i,@function
        .size           _Z12matrixAddRowPfS_S_i,(.L_x_20 - _Z12matrixAddRowPfS_S_i)
        .other          _Z12matrixAddRowPfS_S_i,@"STO_CUDA_ENTRY STV_DEFAULT"
_Z12matrixAddRowPfS_S_i:
.text._Z12matrixAddRowPfS_S_i:
[----:B------:R-:W-:Y:S01]  /*0000*/  LDC R1, c[0x0][0x37c] ;  /* 0x0000df00ff017b82 */ /* 0x000fe20000000800 */
[----:B------:R-:W0:Y:S07]  /*0010*/  S2R R2, SR_TID.X ;  /* 0x0000000000027919 */ /* 0x000e2e0000002100 */
[----:B------:R-:W0:Y:S01]  /*0020*/  S2UR UR4, SR_CTAID.X ;  /* 0x00000000000479c3 */ /* 0x000e220000002500 */
[----:B------:R-:W-:Y:S07]  /*0030*/  BSSY.RECONVERGENT B0, `(.L_x_8) ;  /* 0x0000101000007945 */ /* 0x000fee0003800200 */
[----:B------:R-:W0:Y:S08]  /*0040*/  LDC R3, c[0x0][0x360] ;  /* 0x0000d800ff037b82 */ /* 0x000e300000000800 */
[----:B------:R-:W1:Y:S01]  /*0050*/  LDC R0, c[0x0][0x398] ;  /* 0x0000e600ff007b82 */ /* 0x000e620000000800 */
[----:B0-----:R-:W-:Y:S01]  /*0060*/  IMAD R3, R3, UR4, R2 ;  /* 0x0000000403037c24 */ /* 0x001fe2000f8e0202 */
[----:B-1----:R-:W-:-:S04]  /*0070*/  ISETP.GE.AND P0, PT, R0, 0x1, PT ;  /* 0x000000010000780c */ /* 0x002fc80003f06270 */
[----:B------:R-:W-:-:S13]  /*0080*/  ISETP.GE.OR P0, PT, R3, R0, !P0 ;  /* 0x000000000300720c */ /* 0x000fda0004706670 */
[----:B------:R-:W-:Y:S05]  /*0090*/  @P0 BRA `(.L_x_9) ;  /* 0x0000000c00e80947 */ /* 0x000fea0003800000 */
[C---:B------:R-:W-:Y:S01]  /*00a0*/  IADD3 R2, PT, PT, R0.reuse, -0x1, RZ ;  /* 0xffffffff00027810 */ /* 0x040fe20007ffe0ff */
[----:B------:R-:W0:Y:S01]  /*00b0*/  LDCU.64 UR4, c[0x0][0x358] ;  /* 0x00006b00ff0477ac */ /* 0x000e220008000a00 */
[----:B------:R-:W-:Y:S02]  /*00c0*/  LOP3.LUT R20, R0, 0xf, RZ, 0xc0, !PT ;  /* 0x0000000f00147812 */ /* 0x000fe400078ec0ff */
[----:B------:R-:W-:Y:S01]  /*00d0*/  ISETP.GE.U32.AND P1, PT, R2, 0xf, PT ;  /* 0x0000000f0200780c */ /* 0x000fe20003f26070 */
[----:B------:R-:W-:Y:S01]  /*00e0*/  HFMA2 R2, -RZ, RZ, 0, 0 ;  /* 0x00000000ff027431 */ /* 0x000fe200000001ff */
[----:B------:R-:W-:-:S11]  /*00f0*/  ISETP.NE.AND P0, PT, R20, RZ, PT ;  /* 0x000000ff1400720c */ /* 0x000fd60003f05270 */
[----:B------:R-:W-:Y:S05]  /*0100*/  @!P1 BRA `(.L_x_10) ;  /* 0x0000000400e89947 */ /* 0x000fea0003800000 */
[----:B------:R-:W-:Y:S02]  /*0110*/  LOP3.LUT R2, R0, 0x7ffffff0, RZ, 0xc0, !PT ;  /* 0x7ffffff000027812 */ /* 0x000fe400078ec0ff */
[----:B------:R-:W-:Y:S02]  /*0120*/  MOV R5, R3 ;  /* 0x0000000300057202 */ /* 0x000fe40000000f00 */
[----:B------:R-:W-:-:S07]  /*0130*/  IADD3 R4, PT, PT, -R2, RZ, RZ ;  /* 0x000000ff02047210 */ /* 0x000fce0007ffe1ff */
.L_x_11:
[----:B---3--:R-:W1:Y:S08]  /*0140*/  LDC.64 R14, c[0x0][0x380] ;  /* 0x0000e000ff0e7b82 */ /* 0x008e700000000a00 */
[----:B------:R-:W2:Y:S08]  /*0150*/  LDC.64 R16, c[0x0][0x388] ;  /* 0x0000e200ff107b82 */ /* 0x000eb00000000a00 */
[----:B------:R-:W3:Y:S01]  /*0160*/  LDC.64 R6, c[0x0][0x390] ;  /* 0x0000e400ff067b82 */ /* 0x000ee20000000a00 */
[----:B-1----:R-:W-:-:S05]  /*0170*/  IMAD.WIDE R14, R5, 0x4, R14 ;  /* 0x00000004050e7825 */ /* 0x002fca00078e020e */
[----:B0-----:R-:W4:Y:S01]  /*0180*/  LDG.E R8, desc[UR4][R14.64] ;  /* 0x000000040e087981 */ /* 0x001f22000c1e1900 */
[----:B--2---:R-:W-:-:S05]  /*0190*/  IMAD.WIDE R16, R5, 0x4, R16 ;  /* 0x0000000405107825 */ /* 0x004fca00078e0210 */
[----:B------:R-:W4:Y:S01]  /*01a0*/  LDG.E R9, desc[UR4][R16.64] ;  /* 0x0000000410097981 */ /* 0x000f22000c1e1900 */
[----:B------:R-:W-:-:S04]  /*01b0*/  IMAD.WIDE.U32 R10, R0, 0x4, R14 ;  /* 0x00000004000a7825 */ /* 0x000fc800078e000e */
[----:B---3--:R-:W-:-:S04]  /*01c0*/  IMAD.WIDE R6, R5, 0x4, R6 ;  /* 0x0000000405067825 */ /* 0x008fc800078e0206 */
[----:B----4-:R-:W-:Y:S01]  /*01d0*/  FADD R21, R8, R9 ;  /* 0x0000000908157221 */ /* 0x010fe20000000000 */
[----:B------:R-:W-:-:S04]  /*01e0*/  IMAD.WIDE.U32 R8, R0, 0x4, R16 ;  /* 0x0000000400087825 */ /* 0x000fc800078e0010 */
[----:B------:R0:W-:Y:S04]  /*01f0*/  STG.E desc[UR4][R6.64], R21 ;  /* 0x0000001506007986 */ /* 0x0001e8000c101904 */
[----:B------:R-:W2:Y:S04]  /*0200*/  LDG.E R18, desc[UR4][R10.64] ;  /* 0x000000040a127981 */ /* 0x000ea8000c1e1900 */
[----:B------:R-:W2:Y:S01]  /*0210*/  LDG.E R19, desc[UR4][R8.64] ;  /* 0x0000000408137981 */ /* 0x000ea2000c1e1900 */
[----:B------:R-:W-:-:S04]  /*0220*/  IMAD.WIDE.U32 R12, R0, 0x4, R6 ;  /* 0x00000004000c7825 */ /* 0x000fc800078e0006 */
[----:B------:R-:W-:-:S04]  /*0230*/  IMAD.WIDE.U32 R16, R0, 0x4, R10 ;  /* 0x0000000400107825 */ /* 0x000fc800078e000a */
[----:B------:R-:W-:-:S04]  /*0240*/  IMAD.WIDE.U32 R14, R0, 0x4, R8 ;  /* 0x00000004000e7825 */ /* 0x000fc800078e0008 */
[----:B--2---:R-:W-:-:S05]  /*0250*/  FADD R23, R18, R19 ;  /* 0x0000001312177221 */ /* 0x004fca0000000000 */
[----:B------:R1:W-:Y:S04]  /*0260*/  STG.E desc[UR4][R12.64], R23 ;  /* 0x000000170c007986 */ /* 0x0003e8000c101904 */
[----:B------:R-:W2:Y:S04]  /*0270*/  LDG.E R22, desc[UR4][R16.64] ;  /* 0x0000000410167981 */ /* 0x000ea8000c1e1900 */
[----:B------:R-:W2:Y:S01]  /*0280*/  LDG.E R25, desc[UR4][R14.64] ;  /* 0x000000040e197981 */ /* 0x000ea2000c1e1900 */
[----:B------:R-:W-:-:S04]  /*0290*/  IMAD.WIDE.U32 R18, R0, 0x4, R12 ;  /* 0x0000000400127825 */ /* 0x000fc800078e000c */
[----:B------:R-:W-:-:S04]  /*02a0*/  IMAD.WIDE.U32 R10, R0, 0x4, R16 ;  /* 0x00000004000a7825 */ /* 0x000fc800078e0010 */
[----:B0-----:R-:W-:-:S04]  /*02b0*/  IMAD.WIDE.U32 R6, R0, 0x4, R14 ;  /* 0x0000000400067825 */ /* 0x001fc800078e000e */
[----:B--2---:R-:W-:-:S05]  /*02c0*/  FADD R25, R22, R25 ;  /* 0x0000001916197221 */ /* 0x004fca0000000000 */
[----:B------:R0:W-:Y:S04]  /*02d0*/  STG.E desc[UR4][R18.64], R25 ;  /* 0x0000001912007986 */ /* 0x0001e8000c101904 */
[----:B------:R-:W2:Y:S04]  /*02e0*/  LDG.E R21, desc[UR4][R10.64] ;  /* 0x000000040a157981 */ /* 0x000ea8000c1e1900 */
[----:B------:R-:W2:Y:S01]  /*02f0*/  LDG.E R22, desc[UR4][R6.64] ;  /* 0x0000000406167981 */ /* 0x000ea2000c1e1900 */
[----:B------:R-:W-:-:S04]  /*0300*/  IMAD.WIDE.U32 R8, R0, 0x4, R18 ;  /* 0x0000000400087825 */ /* 0x000fc800078e0012 */
[----:B------:R-:W-:-:S04]  /*0310*/  IMAD.WIDE.U32 R16, R0, 0x4, R10 ;  /* 0x0000000400107825 */ /* 0x000fc800078e000a */
[----:B-1----:R-:W-:-:S04]  /*0320*/  IMAD.WIDE.U32 R12, R0, 0x4, R6 ;  /* 0x00000004000c7825 */ /* 0x002fc800078e0006 */
[----:B--2---:R-:W-:-:S05]  /*0330*/  FADD R21, R21, R22 ;  /* 0x0000001615157221 */ /* 0x004fca0000000000 */
        /* <DEDUP_REMOVED lines=8> */
[----:B------:R-:W3:Y:S04]  /*03c0*/  LDG.E R22, desc[UR4][R10.64] ;  /* 0x000000040a167981 */ /* 0x000ee8000c1e1900 */
[----:B0-----:R-:W3:Y:S01]  /*03d0*/  LDG.E R25, desc[UR4][R6.64] ;  /* 0x0000000406197981 */ /* 0x001ee2000c1e1900 */
[----:B------:R-:W-:-:S04]  /*03e0*/  IMAD.WIDE.U32 R18, R0, 0x4, R14 ;  /* 0x0000000400127825 */ /* 0x000fc800078e000e */
[----:B------:R-:W-:-:S04]  /*03f0*/  IMAD.WIDE.U32 R16, R0, 0x4, R10 ;  /* 0x0000000400107825 */ /* 0x000fc800078e000a */
[----:B-1----:R-:W-:-:S04]  /*0400*/  IMAD.WIDE.U32 R8, R0, 0x4, R6 ;  /* 0x0000000400087825 */ /* 0x002fc800078e0006 */
[----:B---3--:R-:W-:-:S05]  /*0410*/  FADD R25, R22, R25 ;  /* 0x0000001916197221 */ /* 0x008fca0000000000 */
[----:B------:R0:W-:Y:S04]  /*0420*/  STG.E desc[UR4][R18.64], R25 ;  /* 0x0000001912007986 */ /* 0x0001e8000c101904 */
[----:B------:R-:W3:Y:S04]  /*0430*/  LDG.E R21, desc[UR4][R16.64] ;  /* 0x0000000410157981 */ /* 0x000ee8000c1e1900 */
[----:B------:R-:W3:Y:S01]  /*0440*/  LDG.E R22, desc[UR4][R8.64] ;  /* 0x0000000408167981 */ /* 0x000ee2000c1e1900 */
[----:B------:R-:W-:-:S04]  /*0450*/  IMAD.WIDE.U32 R12, R0, 0x4, R18 ;  /* 0x00000004000c7825 */ /* 0x000fc800078e0012 */
[----:B------:R-:W-:-:S04]  /*0460*/  IMAD.WIDE.U32 R10, R0, 0x4, R16 ;  /* 0x00000004000a7825 */ /* 0x000fc800078e0010 */
[----:B------:R-:W-:-:S04]  /*0470*/  IMAD.WIDE.U32 R6, R0, 0x4, R8 ;  /* 0x0000000400067825 */ /* 0x000fc800078e0008 */
[----:B---3--:R-:W-:-:S05]  /*0480*/  FADD R21, R21, R22 ;  /* 0x0000001615157221 */ /* 0x008fca0000000000 */
[----:B------:R1:W-:Y:S04]  /*0490*/  STG.E desc[UR4][R12.64], R21 ;  /* 0x000000150c007986 */ /* 0x0003e8000c101904 */
[----:B------:R-:W3:Y:S04]  /*04a0*/  LDG.E R22, desc[UR4][R10.64] ;  /* 0x000000040a167981 */ /* 0x000ee8000c1e1900 */
[----:B--2---:R-:W3:Y:S01]  /*04b0*/  LDG.E R23, desc[UR4][R6.64] ;  /* 0x0000000406177981 */ /* 0x004ee2000c1e1900 */
[----:B------:R-:W-:-:S04]  /*04c0*/  IMAD.WIDE.U32 R14, R0, 0x4, R12 ;  /* 0x00000004000e7825 */ /* 0x000fc800078e000c */
[----:B------:R-:W-:-:S04]  /*04d0*/  IMAD.WIDE.U32 R16, R0, 0x4, R10 ;  /* 0x0000000400107825 */ /* 0x000fc800078e000a */
[----:B------:R-:W-:-:S04]  /*04e0*/  IMAD.WIDE.U32 R8, R0, 0x4, R6 ;  /* 0x0000000400087825 */ /* 0x000fc800078e0006 */
[----:B---3--:R-:W-:-:S05]  /*04f0*/  FADD R23, R22, R23 ;  /* 0x0000001716177221 */ /* 0x008fca0000000000 */
[----:B------:R2:W-:Y:S04]  /*0500*/  STG.E desc[UR4][R14.64], R23 ;  /* 0x000000170e007986 */ /* 0x0005e8000c101904 */
[----:B------:R-:W3:Y:S04]  /*0510*/  LDG.E R22, desc[UR4][R16.64] ;  /* 0x0000000410167981 */ /* 0x000ee8000c1e1900 */
[----:B0-----:R-:W3:Y:S01]  /*0520*/  LDG.E R25, desc[UR4][R8.64] ;  /* 0x0000000408197981 */ /* 0x001ee2000c1e1900 */
[----:B------:R-:W-:-:S04]  /*0530*/  IMAD.WIDE.U32 R18, R0, 0x4, R14 ;  /* 0x0000000400127825 */ /* 0x000fc800078e000e */
[----:B------:R-:W-:-:S04]  /*0540*/  IMAD.WIDE.U32 R10, R0, 0x4, R16 ;  /* 0x00000004000a7825 */ /* 0x000fc800078e0010 */
[----:B------:R-:W-:-:S04]  /*0550*/  IMAD.WIDE.U32 R6, R0, 0x4, R8 ;  /* 0x0000000400067825 */ /* 0x000fc800078e0008 */
[----:B---3--:R-:W-:-:S05]  /*0560*/  FADD R25, R22, R25 ;  /* 0x0000001916197221 */ /* 0x008fca0000000000 */
[----:B------:R0:W-:Y:S04]  /*0570*/  STG.E desc[UR4][R18.64], R25 ;  /* 0x0000001912007986 */ /* 0x0001e8000c101904 */
[----:B-1----:R-:W3:Y:S04]  /*0580*/  LDG.E R21, desc[UR4][R10.64] ;  /* 0x000000040a157981 */ /* 0x002ee8000c1e1900 */
[----:B------:R-:W3:Y:S01]  /*0590*/  LDG.E R22, desc[UR4][R6.64] ;  /* 0x0000000406167981 */ /* 0x000ee2000c1e1900 */
[----:B------:R-:W-:-:S04]  /*05a0*/  IMAD.WIDE.U32 R12, R0, 0x4, R18 ;  /* 0x00000004000c7825 */ /* 0x000fc800078e0012 */
[----:B--2---:R-:W-:-:S04]  /*05b0*/  IMAD.WIDE.U32 R14, R0, 0x4, R10 ;  /* 0x00000004000e7825 */ /* 0x004fc800078e000a */
[----:B------:R-:W-:-:S04]  /*05c0*/  IMAD.WIDE.U32 R8, R0, 0x4, R6 ;  /* 0x0000000400087825 */ /* 0x000fc800078e0006 */
[----:B---3--:R-:W-:-:S05]  /*05d0*/  FADD R21, R21, R22 ;  /* 0x0000001615157221 */ /* 0x008fca0000000000 */
        /* <DEDUP_REMOVED lines=11> */
[----:B-1----:R-:W-:-:S04]  /*0690*/  IMAD.WIDE.U32 R12, R0, 0x4, R10 ;  /* 0x00000004000c7825 */ /* 0x002fc800078e000a */
[----:B------:R-:W-:-:S04]  /*06a0*/  IMAD.WIDE.U32 R8, R0, 0x4, R6 ;  /* 0x0000000400087825 */ /* 0x000fc800078e0006 */
        /* <DEDUP_REMOVED lines=23> */
[----:B------:R-:W2:Y:S04]  /*0820*/  LDG.E R10, desc[UR4][R10.64] ;  /* 0x000000040a0a7981 */ /* 0x000ea8000c1e1900 */
[----:B------:R-:W2:Y:S01]  /*0830*/  LDG.E R7, desc[UR4][R6.64] ;  /* 0x0000000406077981 */ /* 0x000ea2000c1e1900 */
[----:B------:R-:W-:-:S04]  /*0840*/  IADD3 R4, PT, PT, R4, 0x10, RZ ;  /* 0x0000001004047810 */ /* 0x000fc80007ffe0ff */
[----:B------:R-:W-:Y:S01]  /*0850*/  ISETP.NE.AND P1, PT, R4, RZ, PT ;  /* 0x000000ff0400720c */ /* 0x000fe20003f25270 */
[C---:B-1----:R-:W-:Y:S01]  /*0860*/  IMAD.WIDE.U32 R14, R0.reuse, 0x4, R18 ;  /* 0x00000004000e7825 */ /* 0x042fe200078e0012 */
[----:B------:R-:W-:-:S03]  /*0870*/  LEA R5, R0, R5, 0x4 ;  /* 0x0000000500057211 */ /* 0x000fc600078e20ff */
[----:B--2---:R-:W-:-:S05]  /*0880*/  FADD R17, R10, R7 ;  /* 0x000000070a117221 */ /* 0x004fca0000000000 */
[----:B------:R3:W-:Y:S03]  /*0890*/  STG.E desc[UR4][R14.64], R17 ;  /* 0x000000110e007986 */ /* 0x0007e6000c101904 */
[----:B------:R-:W-:Y:S05]  /*08a0*/  @P1 BRA `(.L_x_11) ;  /* 0xfffffff800241947 */ /* 0x000fea000383ffff */
.L_x_10:
[----:B------:R-:W-:Y:S05]  /*08b0*/  @!P0 BRA `(.L_x_9) ;  /* 0x0000000400e08947 */ /* 0x000fea0003800000 */
[----:B------:R-:W-:Y:S02]  /*08c0*/  ISETP.GE.U32.AND P0, PT, R20, 0x8, PT ;  /* 0x000000081400780c */ /* 0x000fe40003f06070 */
[----:B---3--:R-:W-:-:S04]  /*08d0*/  LOP3.LUT R18, R0, 0x7, RZ, 0xc0, !PT ;  /* 0x0000000700127812 */ /* 0x008fc800078ec0ff */
[----:B------:R-:W-:-:S07]  /*08e0*/  ISETP.NE.AND P1, PT, R18, RZ, PT ;  /* 0x000000ff1200720c */ /* 0x000fce0003f25270 */
[----:B------:R-:W-:Y:S06]  /*08f0*/  @!P0 BRA `(.L_x_12) ;  /* 0x0000000000f48947 */ /* 0x000fec0003800000 */
[----:B------:R-:W1:Y:S01]  /*0900*/  LDC.64 R4, c[0x0][0x380] ;  /* 0x0000e000ff047b82 */ /* 0x000e620000000a00 */
[----:B------:R-:W-:-:S07]  /*0910*/  IMAD R11, R2, R0, R3 ;  /* 0x00000000020b7224 */ /* 0x000fce00078e0203 */
[----:B------:R-:W2:Y:S08]  /*0920*/  LDC.64 R6, c[0x0][0x388] ;  /* 0x0000e200ff067b82 */ /* 0x000eb00000000a00 */
[----:B------:R-:W3:Y:S01]  /*0930*/  LDC.64 R8, c[0x0][0x390] ;  /* 0x0000e400ff087b82 */ /* 0x000ee20000000a00 */
[----:B-1----:R-:W-:-:S05]  /*0940*/  IMAD.WIDE R4, R11, 0x4, R4 ;  /* 0x000000040b047825 */ /* 0x002fca00078e0204 */
[----:B0-----:R-:W4:Y:S01]  /*0950*/  LDG.E R10, desc[UR4][R4.64] ;  /* 0x00000004040a7981 */ /* 0x001f22000c1e1900 */
[----:B--2---:R-:W-:-:S05]  /*0960*/  IMAD.WIDE R6, R11, 0x4, R6 ;  /* 0x000000040b067825 */ /* 0x004fca00078e0206 */
[----:B------:R-:W4:Y:S01]  /*0970*/  LDG.E R13, desc[UR4][R6.64] ;  /* 0x00000004060d7981 */ /* 0x000f22000c1e1900 */
[----:B---3--:R-:W-:-:S04]  /*0980*/  IMAD.WIDE R8, R11, 0x4, R8 ;  /* 0x000000040b087825 */ /* 0x008fc800078e0208 */
[----:B----4-:R-:W-:Y:S01]  /*0990*/  FADD R19, R10, R13 ;  /* 0x0000000d0a137221 */ /* 0x010fe20000000000 */
[----:B------:R-:W-:-:S04]  /*09a0*/  IMAD.WIDE.U32 R10, R0, 0x4, R4 ;  /* 0x00000004000a7825 */ /* 0x000fc800078e0004 */
[C---:B------:R-:W-:Y:S01]  /*09b0*/  IMAD.WIDE.U32 R12, R0.reuse, 0x4, R6 ;  /* 0x00000004000c7825 */ /* 0x040fe200078e0006 */
        /* <DEDUP_REMOVED lines=11> */
[----:B0-----:R-:W-:-:S04]  /*0a70*/  IMAD.WIDE.U32 R8, R0, 0x4, R4 ;  /* 0x0000000400087825 */ /* 0x001fc800078e0004 */
[----:B------:R-:W-:-:S04]  /*0a80*/  IMAD.WIDE.U32 R10, R0, 0x4, R6 ;  /* 0x00000004000a7825 */ /* 0x000fc800078e0006 */
        /* <DEDUP_REMOVED lines=10> */
[----:B-1----:R-:W3:Y:S01]  /*0b30*/  LDG.E R21, desc[UR4][R6.64] ;  /* 0x0000000406157981 */ /* 0x002ee2000c1e1900 */
        /* <DEDUP_REMOVED lines=12> */
[----:B--2---:R-:W2:Y:S04]  /*0c00*/  LDG.E R19, desc[UR4][R4.64] ;  /* 0x0000000404137981 */ /* 0x004ea8000c1e1900 */
[----:B------:R-:W2:Y:S01]  /*0c10*/  LDG.E R20, desc[UR4][R6.64] ;  /* 0x0000000406147981 */ /* 0x000ea2000c1e1900 */
[----:B------:R-:W-:-:S04]  /*0c20*/  IMAD.WIDE.U32 R12, R0, 0x4, R16 ;  /* 0x00000004000c7825 */ /* 0x000fc800078e0010 */
[----:B------:R-:W-:-:S04]  /*0c30*/  IMAD.WIDE.U32 R8, R0, 0x4, R4 ;  /* 0x0000000400087825 */ /* 0x000fc800078e0004 */
[----:B------:R-:W-:-:S04]  /*0c40*/  IMAD.WIDE.U32 R10, R0, 0x4, R6 ;  /* 0x00000004000a7825 */ /* 0x000fc800078e0006 */
[----:B--2---:R-:W-:-:S05]  /*0c50*/  FADD R19, R19, R20 ;  /* 0x0000001413137221 */ /* 0x004fca0000000000 */
[----:B------:R2:W-:Y:S04]  /*0c60*/  STG.E desc[UR4][R12.64], R19 ;  /* 0x000000130c007986 */ /* 0x0005e8000c101904 */
[----:B------:R-:W0:Y:S04]  /*0c70*/  LDG.E R8, desc[UR4][R8.64] ;  /* 0x0000000408087981 */ /* 0x000e28000c1e1900 */
[----:B------:R-:W0:Y:S01]  /*0c80*/  LDG.E R11, desc[UR4][R10.64] ;  /* 0x000000040a0b7981 */ /* 0x000e22000c1e1900 */
[----:B-1----:R-:W-:Y:S01]  /*0c90*/  IMAD.WIDE.U32 R14, R0, 0x4, R12 ;  /* 0x00000004000e7825 */ /* 0x002fe200078e000c */
[----:B------:R-:W-:-:S03]  /*0ca0*/  IADD3 R2, PT, PT, R2, 0x8, RZ ;  /* 0x0000000802027810 */ /* 0x000fc60007ffe0ff */
[----:B0-----:R-:W-:-:S05]  /*0cb0*/  FADD R17, R8, R11 ;  /* 0x0000000b08117221 */ /* 0x001fca0000000000 */
[----:B------:R2:W-:Y:S02]  /*0cc0*/  STG.E desc[UR4][R14.64], R17 ;  /* 0x000000110e007986 */ /* 0x0005e4000c101904 */
.L_x_12:
[----:B------:R-:W-:Y:S05]  /*0cd0*/  @!P1 BRA `(.L_x_9) ;  /* 0x0000000000d89947 */ /* 0x000fea0003800000 */
[----:B------:R-:W-:Y:S02]  /*0ce0*/  ISETP.GE.U32.AND P0, PT, R18, 0x4, PT ;  /* 0x000000041200780c */ /* 0x000fe40003f06070 */
[----:B------:R-:W-:-:S04]  /*0cf0*/  LOP3.LUT R4, R0, 0x3, RZ, 0xc0, !PT ;  /* 0x0000000300047812 */ /* 0x000fc800078ec0ff */
[----:B------:R-:W-:-:S07]  /*0d00*/  ISETP.NE.AND P1, PT, R4, RZ, PT ;  /* 0x000000ff0400720c */ /* 0x000fce0003f25270 */
[----:B------:R-:W-:Y:S06]  /*0d10*/  @!P0 BRA `(.L_x_13) ;  /* 0x0000000000848947 */ /* 0x000fec0003800000 */
[----:B------:R-:W1:Y:S01]  /*0d20*/  LDC.64 R6, c[0x0][0x380] ;  /* 0x0000e000ff067b82 */ /* 0x000e620000000a00 */
[----:B--2---:R-:W-:-:S07]  /*0d30*/  IMAD R13, R2, R0, R3 ;  /* 0x00000000020d7224 */ /* 0x004fce00078e0203 */
        /* <DEDUP_REMOVED lines=27> */
[----:B------:R-:W-:Y:S01]  /*0ef0*/  IMAD.WIDE.U32 R14, R0, 0x4, R18 ;  /* 0x00000004000e7825 */ /* 0x000fe200078e0012 */
[----:B------:R-:W-:-:S03]  /*0f00*/  IADD3 R2, PT, PT, R2, 0x4, RZ ;  /* 0x0000000402027810 */ /* 0x000fc60007ffe0ff */
[----:B--2---:R-:W-:-:S05]  /*0f10*/  FADD R5, R10, R13 ;  /* 0x0000000d0a057221 */ /* 0x004fca0000000000 */
[----:B------:R1:W-:Y:S02]  /*0f20*/  STG.E desc[UR4][R14.64], R5 ;  /* 0x000000050e007986 */ /* 0x0003e4000c101904 */
.L_x_13:
[----:B------:R-:W-:Y:S05]  /*0f30*/  @!P1 BRA `(.L_x_9) ;  /* 0x0000000000409947 */ /* 0x000fea0003800000 */
[----:B------:R-:W3:Y:S01]  /*0f40*/  LDC.64 R6, c[0x0][0x390] ;  /* 0x0000e400ff067b82 */ /* 0x000ee20000000a00 */
[----:B-12---:R-:W-:Y:S01]  /*0f50*/  IMAD R15, R2, R0, R3 ;  /* 0x00000000020f7224 */ /* 0x006fe200078e0203 */
[----:B------:R-:W-:-:S06]  /*0f60*/  IADD3 R14, PT, PT, -R4, RZ, RZ ;  /* 0x000000ff040e7210 */ /* 0x000fcc0007ffe1ff */
[----:B------:R-:W1:Y:S08]  /*0f70*/  LDC.64 R8, c[0x0][0x380] ;  /* 0x0000e000ff087b82 */ /* 0x000e700000000a00 */
[----:B------:R-:W2:Y:S02]  /*0f80*/  LDC.64 R10, c[0x0][0x388] ;  /* 0x0000e200ff0a7b82 */ /* 0x000ea40000000a00 */
.L_x_14:
[----:B--2---:R-:W-:-:S04]  /*0f90*/  IMAD.WIDE R4, R15, 0x4, R10 ;  /* 0x000000040f047825 */ /* 0x004fc800078e020a */
[C---:B-1----:R-:W-:Y:S02]  /*0fa0*/  IMAD.WIDE R12, R15.reuse, 0x4, R8 ;  /* 0x000000040f0c7825 */ /* 0x042fe400078e0208 */
[----:B0-----:R-:W2:Y:S04]  /*0fb0*/  LDG.E R5, desc[UR4][R4.64] ;  /* 0x0000000404057981 */ /* 0x001ea8000c1e1900 */
[----:B------:R-:W2:Y:S01]  /*0fc0*/  LDG.E R12, desc[UR4][R12.64] ;  /* 0x000000040c0c7981 */ /* 0x000ea2000c1e1900 */
[----:B------:R-:W-:Y:S01]  /*0fd0*/  IADD3 R14, PT, PT, R14, 0x1, RZ ;  /* 0x000000010e0e7810 */ /* 0x000fe20007ffe0ff */
[C---:B---34-:R-:W-:Y:S01]  /*0fe0*/  IMAD.WIDE R2, R15.reuse, 0x4, R6 ;  /* 0x000000040f027825 */ /* 0x058fe200078e0206 */
[----:B------:R-:W-:Y:S02]  /*0ff0*/  IADD3 R15, PT, PT, R15, R0, RZ ;  /* 0x000000000f0f7210 */ /* 0x000fe40007ffe0ff */
[----:B------:R-:W-:Y:S01]  /*1000*/  ISETP.NE.AND P0, PT, R14, RZ, PT ;  /* 0x000000ff0e00720c */ /* 0x000fe20003f05270 */
[----:B--2---:R-:W-:-:S05]  /*1010*/  FADD R17, R12, R5 ;  /* 0x000000050c117221 */ /* 0x004fca0000000000 */
[----:B------:R4:W-:Y:S07]  /*1020*/  STG.E desc[UR4][R2.64], R17 ;  /* 0x0000001102007986 */ /* 0x0009ee000c101904 */
[----:B------:R-:W-:Y:S05]  /*1030*/  @P0 BRA `(.L_x_14) ;  /* 0xfffffffc00d40947 */ /* 0x000fea000383ffff */
.L_x_9:
[----:B0-----:R-:W-:Y:S05]  /*1040*/  BSYNC.RECONVERGENT B0 ;  /* 0x0000000000007941 */ /* 0x001fea0003800200 */
.L_x_8:
[----:B------:R-:W-:Y:S06]  /*1050*/  BAR.SYNC.DEFER_BLOCKING 0x0 ;  /* 0x0000000000007b1d */ /* 0x000fec0000010000 */
[----:B------:R-:W-:Y:S05]  /*1060*/  EXIT ;  /* 0x000000000000794d */ /* 0x000fea0003800000 */
.L_x_15:
        /* <DEDUP_REMOVED lines=9> */
.L_x_20:


//--------------------- .text._Z9matrixAddPfS_S_i --------------------------
	.section	.text._Z9matrixAddPfS_S_i,"ax",@progbits
	.align	128
        .global         _Z9matrixAddPfS_S_i
        .type           _Z9matrixAddPfS_S_i,@function
        .size           _Z9matrixAddPfS_S_i,(.L_x_21 - _Z9matrixAddPfS_S_i)
        .other          _Z9matrixAddPfS_S_i,@"STO_CUDA_ENTRY STV_DEFAULT"
_Z9matrixAddPfS_S_i:
.text._Z9matrixAddPfS_S_i:
[----:B------:R-:W-:Y:S01]  /*0000*/  LDC R1, c[0x0][0x37c] ;  /* 0x0000df00ff017b82 */ /* 0x000fe20000000800 */
[----:B------:R-:W0:Y:S07]  /*0010*/  S2R R3, SR_TID.X ;  /* 0x0000000000037919 */ /* 0x000e2e0000002100 */
[----:B------:R-:W0:Y:S01]  /*0020*/  LDC R0, c[0x0][0x360] ;  /* 0x0000d800ff007b82 */ /* 0x000e220000000800 */
[----:B------:R-:W1:Y:S01]  /*0030*/  LDCU UR6, c[0x0][0x398] ;  /* 0x00007300ff0677ac */ /* 0x000e620008000800 */
[----:B------:R-:W-:Y:S01]  /*0040*/  BSSY.RECONVERGENT B0, `(.L_x_16) ;  /* 0x0000016000007945 */ /* 0x000fe20003800200 */
[----:B------:R-:W2:Y:S05]  /*0050*/  S2R R2, SR_TID.Y ;  /* 0x0000000000027919 */ /* 0x000eaa0000002200 */
[----:B------:R-:W0:Y:S08]  /*0060*/  S2UR UR4, SR_CTAID.X ;  /* 0x00000000000479c3 */ /* 0x000e300000002500 */
[----:B------:R-:W2:Y:S08]  /*0070*/  S2UR UR5, SR_CTAID.Y ;  /* 0x00000000000579c3 */ /* 0x000eb00000002600 */
[----:B------:R-:W2:Y:S01]  /*0080*/  LDC R7, c[0x0][0x364] ;  /* 0x0000d900ff077b82 */ /* 0x000ea20000000800 */
[----:B0-----:R-:W-:-:S02]  /*0090*/  IMAD R0, R0, UR4, R3 ;  /* 0x0000000400007c24 */ /* 0x001fc4000f8e0203 */
[----:B--2---:R-:W-:-:S05]  /*00a0*/  IMAD R7, R7, UR5, R2 ;  /* 0x0000000507077c24 */ /* 0x004fca000f8e0202 */
[----:B------:R-:W-:-:S04]  /*00b0*/  VIMNMX R2, PT, PT, R0, R7, !PT ;  /* 0x0000000700027248 */ /* 0x000fc80007fe0100 */
[----:B-1----:R-:W-:-:S13]  /*00c0*/  ISETP.GE.AND P0, PT, R2, UR6, PT ;  /* 0x0000000602007c0c */ /* 0x002fda000bf06270 */
[----:B------:R-:W-:Y:S05]  /*00d0*/  @P0 BRA `(.L_x_17) ;  /* 0x0000000000300947 */ /* 0x000fea0003800000 */
[----:B------:R-:W0:Y:S01]  /*00e0*/  LDC.64 R2, c[0x0][0x380] ;  /* 0x0000e000ff027b82 */ /* 0x000e220000000a00 */
[----:B------:R-:W1:Y:S01]  /*00f0*/  LDCU.64 UR4, c[0x0][0x358] ;  /* 0x00006b00ff0477ac */ /* 0x000e620008000a00 */
[----:B------:R-:W-:-:S06]  /*0100*/  IMAD R9, R7, UR6, R0 ;  /* 0x0000000607097c24 */ /* 0x000fcc000f8e0200 */
[----:B------:R-:W2:Y:S08]  /*0110*/  LDC.64 R4, c[0x0][0x388] ;  /* 0x0000e200ff047b82 */ /* 0x000eb00000000a00 */
[----:B------:R-:W3:Y:S01]  /*0120*/  LDC.64 R6, c[0x0][0x390] ;  /* 0x0000e400ff067b82 */ /* 0x000ee20000000a00 */
[----:B0-----:R-:W-:-:S06]  /*0130*/  IMAD.WIDE R2, R9, 0x4, R2 ;  /* 0x0000000409027825 */ /* 0x001fcc00078e0202 */
[----:B-1----:R-:W4:Y:S01]  /*0140*/  LDG.E R2, desc[UR4][R2.64] ;  /* 0x0000000402027981 */ /* 0x002f22000c1e1900 */
[----:B--2---:R-:W-:-:S06]  /*0150*/  IMAD.WIDE R4, R9, 0x4, R4 ;  /* 0x0000000409047825 */ /* 0x004fcc00078e0204 */
[----:B------:R-:W4:Y:S01]  /*0160*/  LDG.E R5, desc[UR4][R4.64] ;  /* 0x0000000404057981 */ /* 0x000f22000c1e1900 */
[----:B---3--:R-:W-:-:S04]  /*0170*/  IMAD.WIDE R6, R9, 0x4, R6 ;  /* 0x0000000409067825 */ /* 0x008fc800078e0206 */
[----:B----4-:R-:W-:-:S05]  /*0180*/  FADD R9, R2, R5 ;  /* 0x0000000502097221 */ /* 0x010fca0000000000 */
[----:B------:R0:W-:Y:S02]  /*0190*/  STG.E desc[UR4][R6.64], R9 ;  /* 0x0000000906007986 */ /* 0x0001e4000c101904 */
.L_x_17:
[----:B------:R-:W-:Y:S05]  /*01a0*/  BSYNC.RECONVERGENT B0 ;  /* 0x0000000000007941 */ /* 0x000fea0003800200 */
.L_x_16:
[----:B------:R-:W-:Y:S06]  /*01b0*/  BAR.SYNC.DEFER_BLOCKING 0x0 ;  /* 0x0000000000007b1d */ /* 0x000fec0000010000 */
[----:B------:R-:W-:Y:S05]  /*01c0*/  EXIT ;  /* 0x000000000000794d */ /* 0x000fea0003800000 */
.L_x_18:
        /* <DEDUP_REMOVED lines=11> */
.L_x_21:


//--------------------- .nv.shared.reserved.0     --------------------------
	.section	.nv.shared.reserved.0,"aw",@nobits
	.weak		__nv_reservedSMEM_offset_0_alias
	.size		__nv_reservedSMEM_offset_0_alias, 0, 64
	.other		__nv_reservedSMEM_offset_0_alias,@"STO_CUDA_RESERVED_SHARED STV_DEFAULT"
__nv_reservedSMEM_offset_0_alias:
	.zero		0
	.zero		64


//--------------------- .nv.constant0._Z15matrixAddColumnPfS_S_i --------------------------
	.section	.nv.constant0._Z15matrixAddColumnPfS_S_i,"a",@progbits
	.sectionflags	@""
	.align	4
.nv.constant0._Z15matrixAddColumnPfS_S_i:
	.zero		924


//--------------------- .nv.constant0._Z12matrixAddRowPfS_S_i --------------------------
	.section	.nv.constant0._Z12matrixAddRowPfS_S_i,"a",@progbits
	.sectionflags	@""
	.align	4
.nv.constant0._Z12matrixAddRowPfS_S_i:
	.zero		924


//--------------------- .nv.constant0._Z9matrixAddPfS_S_i --------------------------
	.section	.nv.constant0._Z9matrixAddPfS_S_i,"a",@progbits
	.sectionflags	@""
	.align	4
.nv.constant0._Z9matrixAddPfS_S_i:
	.zero		924


//--------------------- SYMBOLS --------------------------

	.type		.nv.reservedSmem.offset0,@object
	.size		.nv.reservedSmem.offset0,0x4
